	.target	sm_90a

	.elftype	@"ET_EXEC"


//--------------------- .note.nv.tkinfo           --------------------------
	.section	.note.nv.tkinfo,"",@"SHT_NOTE"
	.sectionflags	@"SHF_NOTE_NV_TKINFO"
	.tkinfo
        /*0018*/ 	.word	0x00000002
        /*0030*/ 	.string	""
        /*0030*/ 	.string	"ptxas"
        /*0030*/ 	.string	"Cuda compilation tools, release 13.0, V13.0.88"
        /*0030*/ 	.string	"Build cuda_13.0.r13.0/compiler.36424714_0"
        /*0030*/ 	.string	"-v  -suppress-debug-info  -lineinfo  -arch sm_90a "



//--------------------- .note.nv.cuinfo           --------------------------
	.section	.note.nv.cuinfo,"",@"SHT_NOTE"
	.sectionflags	@"SHF_NOTE_NV_CUINFO"
        /*0018*/ 	.short	0x0002
        /*001a*/ 	.short	0x005a
        /*001c*/ 	.short	0x0082
	.zero		2


//--------------------- .nv.info                  --------------------------
	.section	.nv.info,"",@"SHT_CUDA_INFO"
	.align	4


	//----- nvinfo : EIATTR_REGCOUNT
	.align		4
        /*0000*/ 	.byte	0x04, 0x2f
        /*0002*/ 	.short	(.L_1 - .L_0)
	.align		4
.L_0:
        /*0004*/ 	.word	index@(matmul_kernel)
        /*0008*/ 	.word	0x00000020


	//----- nvinfo : EIATTR_FRAME_SIZE
	.align		4
.L_1:
        /*000c*/ 	.byte	0x04, 0x11
        /*000e*/ 	.short	(.L_3 - .L_2)
	.align		4
.L_2:
        /*0010*/ 	.word	index@(matmul_kernel)
        /*0014*/ 	.word	0x00000c30


	//----- nvinfo : EIATTR_MIN_STACK_SIZE
	.align		4
.L_3:
        /*0018*/ 	.byte	0x04, 0x12
        /*001a*/ 	.short	(.L_5 - .L_4)
	.align		4
.L_4:
        /*001c*/ 	.word	index@(matmul_kernel)
        /*0020*/ 	.word	0x00000c30
.L_5:


//--------------------- .nv.compat                --------------------------
	.section	.nv.compat,"",@"SHT_CUDA_COMPAT_INFO"
	.align	4
        /*0000*/ 	.byte	0x02, 0x09, 0x01, 0x00, 0x02, 0x02, 0x01, 0x00, 0x02, 0x05, 0x05, 0x00, 0x03, 0x07, 0x01, 0x01
        /*0010*/ 	.byte	0x02, 0x03, 0x00, 0x00, 0x02, 0x06, 0x01, 0x00, 0x04, 0x0b, 0x08, 0x00, 0x00, 0x00, 0x00, 0x00
        /*0020*/ 	.byte	0x00, 0x00, 0x00, 0x00


//--------------------- .nv.info.matmul_kernel    --------------------------
	.section	.nv.info.matmul_kernel,"",@"SHT_CUDA_INFO"
	.sectionflags	@""
	.align	4


	//----- nvinfo : EIATTR_CUDA_API_VERSION
	.align		4
        /*0000*/ 	.byte	0x04, 0x37
        /*0002*/ 	.short	(.L_7 - .L_6)
.L_6:
        /*0004*/ 	.word	0x00000082


	//----- nvinfo : EIATTR_KPARAM_INFO
	.align		4
.L_7:
        /*0008*/ 	.byte	0x04, 0x17
        /*000a*/ 	.short	(.L_9 - .L_8)
.L_8:
        /*000c*/ 	.word	0x00000000
        /*0010*/ 	.short	0x000d
        /*0012*/ 	.short	0x0048
        /*0014*/ 	.byte	0x00, 0xf4, 0x21, 0x00


	//----- nvinfo : EIATTR_KPARAM_INFO
	.align		4
.L_9:
        /*0018*/ 	.byte	0x04, 0x17
        /*001a*/ 	.short	(.L_11 - .L_10)
.L_10:
        /*001c*/ 	.word	0x00000000
        /*0020*/ 	.short	0x000c
        /*0022*/ 	.short	0x0040
        /*0024*/ 	.byte	0x00, 0xf4, 0x21, 0x00


	//----- nvinfo : EIATTR_KPARAM_INFO
	.align		4
.L_11:
        /*0028*/ 	.byte	0x04, 0x17
        /*002a*/ 	.short	(.L_13 - .L_12)
.L_12:
        /*002c*/ 	.word	0x00000000
        /*0030*/ 	.short	0x000b
        /*0032*/ 	.short	0x0038
        /*0034*/ 	.byte	0x00, 0xf0, 0x11, 0x00


	//----- nvinfo : EIATTR_KPARAM_INFO
	.align		4
.L_13:
        /*0038*/ 	.byte	0x04, 0x17
        /*003a*/ 	.short	(.L_15 - .L_14)
.L_14:
        /*003c*/ 	.word	0x00000000
        /*0040*/ 	.short	0x000a
        /*0042*/ 	.short	0x0034
        /*0044*/ 	.byte	0x00, 0xf0, 0x11, 0x00


	//----- nvinfo : EIATTR_KPARAM_INFO
	.align		4
.L_15:
        /*0048*/ 	.byte	0x04, 0x17
        /*004a*/ 	.short	(.L_17 - .L_16)
.L_16:
        /*004c*/ 	.word	0x00000000
        /*0050*/ 	.short	0x0009
        /*0052*/ 	.short	0x0030
        /*0054*/ 	.byte	0x00, 0xf0, 0x11, 0x00


	//----- nvinfo : EIATTR_KPARAM_INFO
	.align		4
.L_17:
        /*0058*/ 	.byte	0x04, 0x17
        /*005a*/ 	.short	(.L_19 - .L_18)
.L_18:
        /*005c*/ 	.word	0x00000000
        /*0060*/ 	.short	0x0008
        /*0062*/ 	.short	0x002c
        /*0064*/ 	.byte	0x00, 0xf0, 0x11, 0x00


	//----- nvinfo : EIATTR_KPARAM_INFO
	.align		4
.L_19:
        /*0068*/ 	.byte	0x04, 0x17
        /*006a*/ 	.short	(.L_21 - .L_20)
.L_20:
        /*006c*/ 	.word	0x00000000
        /*0070*/ 	.short	0x0007
        /*0072*/ 	.short	0x0028
        /*0074*/ 	.byte	0x00, 0xf0, 0x11, 0x00


	//----- nvinfo : EIATTR_KPARAM_INFO
	.align		4
.L_21:
        /*0078*/ 	.byte	0x04, 0x17
        /*007a*/ 	.short	(.L_23 - .L_22)
.L_22:
        /*007c*/ 	.word	0x00000000
        /*0080*/ 	.short	0x0006
        /*0082*/ 	.short	0x0024
        /*0084*/ 	.byte	0x00, 0xf0, 0x11, 0x00


	//----- nvinfo : EIATTR_KPARAM_INFO
	.align		4
.L_23:
        /*0088*/ 	.byte	0x04, 0x17
        /*008a*/ 	.short	(.L_25 - .L_24)
.L_24:
        /*008c*/ 	.word	0x00000000
        /*0090*/ 	.short	0x0005
        /*0092*/ 	.short	0x0020
        /*0094*/ 	.byte	0x00, 0xf0, 0x11, 0x00


	//----- nvinfo : EIATTR_KPARAM_INFO
	.align		4
.L_25:
        /*0098*/ 	.byte	0x04, 0x17
        /*009a*/ 	.short	(.L_27 - .L_26)
.L_26:
        /*009c*/ 	.word	0x00000000
        /*00a0*/ 	.short	0x0004
        /*00a2*/ 	.short	0x001c
        /*00a4*/ 	.byte	0x00, 0xf0, 0x11, 0x00


	//----- nvinfo : EIATTR_KPARAM_INFO
	.align		4
.L_27:
        /*00a8*/ 	.byte	0x04, 0x17
        /*00aa*/ 	.short	(.L_29 - .L_28)
.L_28:
        /*00ac*/ 	.word	0x00000000
        /*00b0*/ 	.short	0x0003
        /*00b2*/ 	.short	0x0018
        /*00b4*/ 	.byte	0x00, 0xf0, 0x11, 0x00


	//----- nvinfo : EIATTR_KPARAM_INFO
	.align		4
.L_29:
        /*00b8*/ 	.byte	0x04, 0x17
        /*00ba*/ 	.short	(.L_31 - .L_30)
.L_30:
        /*00bc*/ 	.word	0x00000000
        /*00c0*/ 	.short	0x0002
        /*00c2*/ 	.short	0x0010
        /*00c4*/ 	.byte	0x00, 0xf4, 0x21, 0x00


	//----- nvinfo : EIATTR_KPARAM_INFO
	.align		4
.L_31:
        /*00c8*/ 	.byte	0x04, 0x17
        /*00ca*/ 	.short	(.L_33 - .L_32)
.L_32:
        /*00cc*/ 	.word	0x00000000
        /*00d0*/ 	.short	0x0001
        /*00d2*/ 	.short	0x0008
        /*00d4*/ 	.byte	0x00, 0xf4, 0x21, 0x00


	//----- nvinfo : EIATTR_KPARAM_INFO
	.align		4
.L_33:
        /*00d8*/ 	.byte	0x04, 0x17
        /*00da*/ 	.short	(.L_35 - .L_34)
.L_34:
        /*00dc*/ 	.word	0x00000000
        /*00e0*/ 	.short	0x0000
        /*00e2*/ 	.short	0x0000
        /*00e4*/ 	.byte	0x00, 0xf4, 0x21, 0x00


	//----- nvinfo : EIATTR_SPARSE_MMA_MASK
	.align		4
.L_35:
        /*00e8*/ 	.byte	0x03, 0x50
        /*00ea*/ 	.short	0x0000


	//----- nvinfo : EIATTR_MAXREG_COUNT
	.align		4
        /*00ec*/ 	.byte	0x03, 0x1b
        /*00ee*/ 	.short	0x00ff


	//----- nvinfo : EIATTR_NUM_BARRIERS
	.align		4
        /*00f0*/ 	.byte	0x02, 0x4c
        /*00f2*/ 	.byte	0x01
	.zero		1


	//----- nvinfo : EIATTR_ANNOTATIONS
	.align		4
        /*00f4*/ 	.byte	0x04, 0x55
        /*00f6*/ 	.short	(.L_37 - .L_36)


	//   ....[0]....
.L_36:
        /*00f8*/ 	.word	0x00000001
        /*00fc*/ 	.byte	0xc0, 0x00, 0x00, 0x00, 0x01, 0x00, 0x00, 0x00, 0xb0, 0x05, 0x00, 0x00, 0x01, 0x00, 0x00, 0x00
        /* <DEDUP_REMOVED lines=1054> */
        /*42ec*/ 	.byte	0x80, 0x0d, 0x01, 0x00, 0x01, 0x00, 0x00, 0x00, 0xc0, 0x11, 0x01, 0x00


	//----- nvinfo : EIATTR_MERCURY_ISA_VERSION
	.align		4
.L_37:
        /*42f8*/ 	.byte	0x03, 0x5f
        /*42fa*/ 	.short	0x0101


	//----- nvinfo : EIATTR_EXIT_INSTR_OFFSETS
	.align		4
        /*42fc*/ 	.byte	0x04, 0x1c
        /*42fe*/ 	.short	(.L_39 - .L_38)


	//   ....[0]....
.L_38:
        /*4300*/ 	.word	0x00011300


	//   ....[1]....
        /*4304*/ 	.word	0x00011330


	//----- nvinfo : EIATTR_REQNTID
	.align		4
.L_39:
        /*4308*/ 	.byte	0x04, 0x10
        /*430a*/ 	.short	(.L_41 - .L_40)
.L_40:
        /*430c*/ 	.word	0x00000040
        /*4310*/ 	.word	0x00000001
        /*4314*/ 	.word	0x00000001


	//----- nvinfo : EIATTR_CBANK_PARAM_SIZE
	.align		4
.L_41:
        /*4318*/ 	.byte	0x03, 0x19
        /*431a*/ 	.short	0x0050


	//----- nvinfo : EIATTR_PARAM_CBANK
	.align		4
        /*431c*/ 	.byte	0x04, 0x0a
        /*431e*/ 	.short	(.L_43 - .L_42)
	.align		4
.L_42:
        /*4320*/ 	.word	index@(.nv.constant0.matmul_kernel)
        /*4324*/ 	.short	0x0210
        /*4326*/ 	.short	0x0050


	//----- nvinfo : EIATTR_SW_WAR
	.align		4
.L_43:
        /*4328*/ 	.byte	0x04, 0x36
        /*432a*/ 	.short	(.L_45 - .L_44)
.L_44:
        /*432c*/ 	.word	0x00000008
.L_45:


//--------------------- .nv.callgraph             --------------------------
	.section	.nv.callgraph,"",@"SHT_CUDA_CALLGRAPH"
	.align	4
	.sectionentsize	8
	.align		4
        /*0000*/ 	.word	0x00000000
	.align		4
        /*0004*/ 	.word	0xffffffff
	.align		4
        /*0008*/ 	.word	0x00000000
	.align		4
        /*000c*/ 	.word	0xfffffffe
	.align		4
        /*0010*/ 	.word	0x00000000
	.align		4
        /*0014*/ 	.word	0xfffffffd
	.align		4
        /*0018*/ 	.word	0x00000000
	.align		4
        /*001c*/ 	.word	0xfffffffc


//--------------------- .text.matmul_kernel       --------------------------
	.section	.text.matmul_kernel,"ax",@progbits
	.align	128
        .global         matmul_kernel
        .type           matmul_kernel,@function
        .size           matmul_kernel,(.L_x_3 - matmul_kernel)
        .other          matmul_kernel,@"STO_CUDA_ENTRY STV_DEFAULT"
matmul_kernel:
.text.matmul_kernel:
[----:B------:R-:W0:Y:S08]  /*0000*/  LDC R1, c[0x0][0x28] ;  /* 0x00000a00ff017b82 */ /* 0x000e300000000800 */
[----:B------:R-:W1:Y:S01]  /*0010*/  LDC.64 R22, c[0x0][0x228] ;  /* 0x00008a00ff167b82 */ /* 0x000e620000000a00 */
[----:B------:R-:W2:Y:S01]  /*0020*/  S2R R25, SR_TID.X ;  /* 0x0000000000197919 */ /* 0x000ea20000002100 */
[----:B0-----:R-:W-:Y:S01]  /*0030*/  VIADD R1, R1, 0xfffff3d0 ;  /* 0xfffff3d001017836 */ /* 0x001fe20000000000 */
[----:B------:R-:W-:Y:S01]  /*0040*/  UMOV UR4, 0x400 ;  /* 0x0000040000047882 */ /* 0x000fe20000000000 */
[----:B------:R-:W-:-:S02]  /*0050*/  CS2R R16, SRZ ;  /* 0x0000000000107805 */ /* 0x000fc4000001ff00 */
[----:B------:R-:W-:Y:S02]  /*0060*/  CS2R R18, SRZ ;  /* 0x0000000000127805 */ /* 0x000fe4000001ff00 */
[----:B------:R-:W-:Y:S02]  /*0070*/  CS2R R12, SRZ ;  /* 0x00000000000c7805 */ /* 0x000fe4000001ff00 */
[----:B------:R-:W-:Y:S01]  /*0080*/  CS2R R14, SRZ ;  /* 0x00000000000e7805 */ /* 0x000fe2000001ff00 */
[----:B------:R-:W0:Y:S08]  /*0090*/  LDC R21, c[0x0][0x230] ;  /* 0x00008c00ff157b82 */ /* 0x000e300000000800 */
[----:B------:R-:W3:Y:S01]  /*00a0*/  S2UR UR5, SR_CgaCtaId ;  /* 0x00000000000579c3 */ /* 0x000ee20000008800 */
[----:B-1----:R-:W-:Y:S01]  /*00b0*/  VIADD R0, R23, 0xf ;  /* 0x0000000f17007836 */ /* 0x002fe20000000000 */
[----:B------:R2:W-:Y:S04]  /*00c0*/  STL [R1+0x704], R23 ;  /* 0x0007041701007387 */ /* 0x0005e80000100800 */
[----:B------:R-:W-:Y:S01]  /*00d0*/  SHF.R.S32.HI R3, RZ, 0x1f, R0 ;  /* 0x0000001fff037819 */ /* 0x000fe20000011400 */
[----:B0-----:R-:W-:-:S03]  /*00e0*/  VIADD R24, R21, 0x3f ;  /* 0x0000003f15187836 */ /* 0x001fc60000000000 */
[----:B------:R-:W-:Y:S02]  /*00f0*/  LEA.HI R3, R3, R0, RZ, 0x4 ;  /* 0x0000000003037211 */ /* 0x000fe400078f20ff */
[----:B--2---:R-:W-:Y:S02]  /*0100*/  LOP3.LUT R23, R25, 0x3f, RZ, 0xc0, !PT ;  /* 0x0000003f19177812 */ /* 0x004fe400078ec0ff */
[----:B------:R-:W-:Y:S02]  /*0110*/  SHF.R.S32.HI R0, RZ, 0x4, R3 ;  /* 0x00000004ff007819 */ /* 0x000fe40000011403 */
[----:B------:R-:W0:Y:S01]  /*0120*/  S2R R3, SR_CTAID.X ;  /* 0x0000000000037919 */ /* 0x000e220000002500 */
[----:B---3--:R-:W-:Y:S02]  /*0130*/  ULEA UR4, UR5, UR4, 0x18 ;  /* 0x0000000405047291 */ /* 0x008fe4000f8ec03f */
[----:B------:R-:W-:-:S05]  /*0140*/  IMAD.SHL.U32 R0, R0, 0x8, RZ ;  /* 0x0000000800007824 */ /* 0x000fca00078e00ff */
[-C--:B------:R-:W-:Y:S02]  /*0150*/  IABS R7, R0.reuse ;  /* 0x0000000000077213 */ /* 0x080fe40000000000 */
[----:B------:R-:W-:Y:S02]  /*0160*/  IABS R10, R0 ;  /* 0x00000000000a7213 */ /* 0x000fe40000000000 */
[----:B------:R-:W1:Y:S08]  /*0170*/  I2F.RP R2, R7 ;  /* 0x0000000700027306 */ /* 0x000e700000209400 */
[----:B-1----:R-:W1:Y:S01]  /*0180*/  MUFU.RCP R2, R2 ;  /* 0x0000000200027308 */ /* 0x002e620000001000 */
[----:B0-----:R-:W-:Y:S01]  /*0190*/  IABS R8, R3 ;  /* 0x0000000300087213 */ /* 0x001fe20000000000 */
[----:B-1----:R-:W-:-:S02]  /*01a0*/  VIADD R4, R2, 0xffffffe ;  /* 0x0ffffffe02047836 */ /* 0x002fc40000000000 */
[----:B------:R-:W-:-:S04]  /*01b0*/  IMAD.MOV R2, RZ, RZ, -R10 ;  /* 0x000000ffff027224 */ /* 0x000fc800078e0a0a */
[----:B------:R0:W1:Y:S02]  /*01c0*/  F2I.FTZ.U32.TRUNC.NTZ R5, R4 ;  /* 0x0000000400057305 */ /* 0x000064000021f000 */
[----:B0-----:R-:W-:Y:S02]  /*01d0*/  IMAD.MOV.U32 R4, RZ, RZ, RZ ;  /* 0x000000ffff047224 */ /* 0x001fe400078e00ff */
[----:B-1----:R-:W-:-:S04]  /*01e0*/  IMAD.MOV R6, RZ, RZ, -R5 ;  /* 0x000000ffff067224 */ /* 0x002fc800078e0a05 */
[----:B------:R-:W-:Y:S02]  /*01f0*/  IMAD R9, R6, R7, RZ ;  /* 0x0000000706097224 */ /* 0x000fe400078e02ff */
[----:B------:R-:W-:Y:S02]  /*0200*/  IMAD.MOV.U32 R6, RZ, RZ, R8 ;  /* 0x000000ffff067224 */ /* 0x000fe400078e0008 */
[----:B------:R-:W-:-:S06]  /*0210*/  IMAD.HI.U32 R5, R5, R9, R4 ;  /* 0x0000000905057227 */ /* 0x000fcc00078e0004 */
[----:B------:R-:W-:-:S04]  /*0220*/  IMAD.HI.U32 R5, R5, R6, RZ ;  /* 0x0000000605057227 */ /* 0x000fc800078e00ff */
[----:B------:R-:W-:-:S05]  /*0230*/  IMAD R2, R5, R2, R6 ;  /* 0x0000000205027224 */ /* 0x000fca00078e0206 */
[----:B------:R-:W-:-:S13]  /*0240*/  ISETP.GT.U32.AND P1, PT, R7, R2, PT ;  /* 0x000000020700720c */ /* 0x000fda0003f24070 */
[----:B------:R-:W-:Y:S02]  /*0250*/  @!P1 IMAD.IADD R2, R2, 0x1, -R7 ;  /* 0x0000000102029824 */ /* 0x000fe400078e0a07 */
[----:B------:R-:W-:Y:S01]  /*0260*/  @!P1 VIADD R5, R5, 0x1 ;  /* 0x0000000105059836 */ /* 0x000fe20000000000 */
[----:B------:R-:W-:Y:S02]  /*0270*/  ISETP.NE.AND P1, PT, R0, RZ, PT ;  /* 0x000000ff0000720c */ /* 0x000fe40003f25270 */
[----:B------:R-:W-:Y:S02]  /*0280*/  ISETP.GE.U32.AND P0, PT, R2, R7, PT ;  /* 0x000000070200720c */ /* 0x000fe40003f06070 */
[----:B------:R-:W-:-:S04]  /*0290*/  LOP3.LUT R2, R3, R0, RZ, 0x3c, !PT ;  /* 0x0000000003027212 */ /* 0x000fc800078e3cff */
[----:B------:R-:W-:Y:S01]  /*02a0*/  ISETP.GE.AND P2, PT, R2, RZ, PT ;  /* 0x000000ff0200720c */ /* 0x000fe20003f46270 */
[----:B------:R-:W-:-:S06]  /*02b0*/  VIADD R2, R22, 0x7f ;  /* 0x0000007f16027836 */ /* 0x000fcc0000000000 */
[----:B------:R-:W-:-:S04]  /*02c0*/  @P0 VIADD R5, R5, 0x1 ;  /* 0x0000000105050836 */ /* 0x000fc80000000000 */
[----:B------:R-:W-:Y:S01]  /*02d0*/  IMAD.MOV.U32 R4, RZ, RZ, R5 ;  /* 0x000000ffff047224 */ /* 0x000fe200078e0005 */
[----:B------:R-:W-:-:S03]  /*02e0*/  SHF.R.S32.HI R5, RZ, 0x1f, R2 ;  /* 0x0000001fff057819 */ /* 0x000fc60000011402 */
[----:B------:R-:W-:Y:S01]  /*02f0*/  @!P2 IMAD.MOV R4, RZ, RZ, -R4 ;  /* 0x000000ffff04a224 */ /* 0x000fe200078e0a04 */
[----:B------:R-:W-:Y:S02]  /*0300*/  @!P1 LOP3.LUT R4, RZ, R0, RZ, 0x33, !PT ;  /* 0x00000000ff049212 */ /* 0x000fe400078e33ff */
[----:B------:R-:W-:-:S03]  /*0310*/  LEA.HI R5, R5, R2, RZ, 0x7 ;  /* 0x0000000205057211 */ /* 0x000fc600078f38ff */
[----:B------:R-:W-:Y:S02]  /*0320*/  IMAD.SHL.U32 R20, R4, 0x8, RZ ;  /* 0x0000000804147824 */ /* 0x000fe400078e00ff */
[----:B------:R-:W-:-:S03]  /*0330*/  IMAD.MOV R4, RZ, RZ, -R4 ;  /* 0x000000ffff047224 */ /* 0x000fc600078e0a04 */
[----:B------:R-:W-:Y:S01]  /*0340*/  LEA.HI.SX32 R2, R5, -R20, 0x19 ;  /* 0x8000001405027211 */ /* 0x000fe200078fcaff */
[----:B------:R-:W-:Y:S02]  /*0350*/  IMAD R11, R0, R4, R3 ;  /* 0x00000004000b7224 */ /* 0x000fe400078e0203 */
[----:B------:R-:W-:Y:S01]  /*0360*/  IMAD.MOV.U32 R4, RZ, RZ, RZ ;  /* 0x000000ffff047224 */ /* 0x000fe200078e00ff */
[----:B------:R-:W-:Y:S02]  /*0370*/  VIMNMX R2, R2, 0x8, PT ;  /* 0x0000000802027848 */ /* 0x000fe40003fe0100 */
[----:B------:R-:W-:Y:S02]  /*0380*/  IABS R9, R11 ;  /* 0x0000000b00097213 */ /* 0x000fe40000000000 */
[----:B------:R-:W-:-:S04]  /*0390*/  IABS R7, R2 ;  /* 0x0000000200077213 */ /* 0x000fc80000000000 */
[----:B------:R-:W0:Y:S08]  /*03a0*/  I2F.RP R6, R7 ;  /* 0x0000000700067306 */ /* 0x000e300000209400 */
[----:B0-----:R-:W0:Y:S02]  /*03b0*/  MUFU.RCP R6, R6 ;  /* 0x0000000600067308 */ /* 0x001e240000001000 */
[----:B0-----:R-:W-:-:S06]  /*03c0*/  VIADD R5, R6, 0xffffffe ;  /* 0x0ffffffe06057836 */ /* 0x001fcc0000000000 */
[----:B------:R-:W0:Y:S02]  /*03d0*/  F2I.FTZ.U32.TRUNC.NTZ R5, R5 ;  /* 0x0000000500057305 */ /* 0x000e24000021f000 */
[----:B0-----:R-:W-:-:S04]  /*03e0*/  IMAD.MOV R8, RZ, RZ, -R5 ;  /* 0x000000ffff087224 */ /* 0x001fc800078e0a05 */
[----:B------:R-:W-:-:S04]  /*03f0*/  IMAD.MOV.U32 R0, RZ, RZ, R8 ;  /* 0x000000ffff007224 */ /* 0x000fc800078e0008 */
[----:B------:R-:W-:Y:S01]  /*0400*/  IMAD R3, R0, R7, RZ ;  /* 0x0000000700037224 */ /* 0x000fe200078e02ff */
[----:B------:R-:W-:-:S03]  /*0410*/  IABS R0, R2 ;  /* 0x0000000200007213 */ /* 0x000fc60000000000 */
[----:B------:R-:W-:-:S04]  /*0420*/  IMAD.HI.U32 R4, R5, R3, R4 ;  /* 0x0000000305047227 */ /* 0x000fc800078e0004 */
[----:B------:R-:W-:Y:S02]  /*0430*/  IMAD.MOV R0, RZ, RZ, -R0 ;  /* 0x000000ffff007224 */ /* 0x000fe400078e0a00 */
[----:B------:R-:W-:-:S04]  /*0440*/  IMAD.HI.U32 R4, R4, R9, RZ ;  /* 0x0000000904047227 */ /* 0x000fc800078e00ff */
[----:B------:R-:W-:Y:S01]  /*0450*/  IMAD R0, R4, R0, R9 ;  /* 0x0000000004007224 */ /* 0x000fe200078e0209 */
[----:B------:R-:W-:Y:S01]  /*0460*/  ULDC.64 UR8, c[0x0][0x208] ;  /* 0x0000820000087ab9 */ /* 0x000fe20000000a00 */
[----:B------:R-:W-:-:S03]  /*0470*/  CS2R R8, SRZ ;  /* 0x0000000000087805 */ /* 0x000fc6000001ff00 */
[----:B------:R-:W-:-:S13]  /*0480*/  ISETP.GT.U32.AND P1, PT, R7, R0, PT ;  /* 0x000000000700720c */ /* 0x000fda0003f24070 */
[----:B------:R-:W-:Y:S02]  /*0490*/  @!P1 IMAD.IADD R0, R0, 0x1, -R7 ;  /* 0x0000000100009824 */ /* 0x000fe400078e0a07 */
[----:B------:R-:W-:Y:S01]  /*04a0*/  @!P1 VIADD R4, R4, 0x1 ;  /* 0x0000000104049836 */ /* 0x000fe20000000000 */
[----:B------:R-:W-:Y:S02]  /*04b0*/  ISETP.NE.AND P1, PT, R2, RZ, PT ;  /* 0x000000ff0200720c */ /* 0x000fe40003f25270 */
[----:B------:R-:W-:Y:S02]  /*04c0*/  ISETP.GE.U32.AND P0, PT, R0, R7, PT ;  /* 0x000000070000720c */ /* 0x000fe40003f06070 */
[----:B------:R-:W-:Y:S02]  /*04d0*/  CS2R R6, SRZ ;  /* 0x0000000000067805 */ /* 0x000fe4000001ff00 */
[----:B------:R-:W-:-:S04]  /*04e0*/  LOP3.LUT R0, R11, R2, RZ, 0x3c, !PT ;  /* 0x000000020b007212 */ /* 0x000fc800078e3cff */
[----:B------:R-:W-:-:S05]  /*04f0*/  ISETP.GE.AND P2, PT, R0, RZ, PT ;  /* 0x000000ff0000720c */ /* 0x000fca0003f46270 */
[----:B------:R-:W-:Y:S01]  /*0500*/  @P0 VIADD R4, R4, 0x1 ;  /* 0x0000000104040836 */ /* 0x000fe20000000000 */
[----:B------:R-:W-:-:S03]  /*0510*/  ISETP.GE.AND P0, PT, R24, 0x40, PT ;  /* 0x000000401800780c */ /* 0x000fc60003f06270 */
[----:B------:R-:W-:Y:S01]  /*0520*/  IMAD.MOV.U32 R0, RZ, RZ, R4 ;  /* 0x000000ffff007224 */ /* 0x000fe200078e0004 */
[----:B------:R-:W-:-:S03]  /*0530*/  CS2R R4, SRZ ;  /* 0x0000000000047805 */ /* 0x000fc6000001ff00 */
[----:B------:R-:W-:Y:S01]  /*0540*/  @!P2 IMAD.MOV R0, RZ, RZ, -R0 ;  /* 0x000000ffff00a224 */ /* 0x000fe200078e0a00 */
[----:B------:R-:W-:-:S05]  /*0550*/  @!P1 LOP3.LUT R0, RZ, R2, RZ, 0x33, !PT ;  /* 0x00000002ff009212 */ /* 0x000fca00078e33ff */
[----:B------:R-:W-:Y:S02]  /*0560*/  IMAD.MOV R3, RZ, RZ, -R0 ;  /* 0x000000ffff037224 */ /* 0x000fe400078e0a00 */
[----:B------:R-:W-:Y:S02]  /*0570*/  IMAD.SHL.U32 R28, R0, 0x10, RZ ;  /* 0x00000010001c7824 */ /* 0x000fe400078e00ff */
[----:B------:R-:W-:Y:S01]  /*0580*/  IMAD R3, R2, R3, R11 ;  /* 0x0000000302037224 */ /* 0x000fe200078e020b */
[----:B------:R-:W-:Y:S01]  /*0590*/  CS2R R10, SRZ ;  /* 0x00000000000a7805 */ /* 0x000fe2000001ff00 */
[----:B------:R-:W-:Y:S01]  /*05a0*/  VIADD R0, R28, 0x1 ;  /* 0x000000011c007836 */ /* 0x000fe20000000000 */
[----:B------:R-:W-:Y:S01]  /*05b0*/  STL [R1+0x6d0], R28 ;  /* 0x0006d01c01007387 */ /* 0x000fe20000100800 */
[----:B------:R-:W-:Y:S02]  /*05c0*/  IMAD.IADD R20, R20, 0x1, R3 ;  /* 0x0000000114147824 */ /* 0x000fe400078e0203 */
[C---:B------:R-:W-:Y:S01]  /*05d0*/  VIADD R3, R28.reuse, 0x2 ;  /* 0x000000021c037836 */ /* 0x040fe20000000000 */
[----:B------:R0:W-:Y:S01]  /*05e0*/  STL [R1+0xc], R0 ;  /* 0x00000c0001007387 */ /* 0x0001e20000100800 */
[----:B------:R-:W-:-:S02]  /*05f0*/  VIADD R2, R28, 0x3 ;  /* 0x000000031c027836 */ /* 0x000fc40000000000 */
[----:B------:R-:W-:Y:S01]  /*0600*/  IMAD R23, R20, 0x80, R23 ;  /* 0x0000008014177824 */ /* 0x000fe200078e0217 */
[----:B------:R1:W-:Y:S01]  /*0610*/  STL [R1+0x8], R3 ;  /* 0x0000080301007387 */ /* 0x0003e20000100800 */
[C---:B------:R-:W-:Y:S02]  /*0620*/  VIADD R27, R28.reuse, 0x5 ;  /* 0x000000051c1b7836 */ /* 0x040fe40000000000 */
[C---:B------:R-:W-:Y:S01]  /*0630*/  VIADD R24, R28.reuse, 0x8 ;  /* 0x000000081c187836 */ /* 0x040fe20000000000 */
[----:B------:R2:W-:Y:S01]  /*0640*/  STL [R1+0x4], R2 ;  /* 0x0000040201007387 */ /* 0x0005e20000100800 */
[C---:B------:R-:W-:Y:S02]  /*0650*/  VIADD R21, R28.reuse, 0x9 ;  /* 0x000000091c157836 */ /* 0x040fe40000000000 */
[C---:B0-----:R-:W-:Y:S02]  /*0660*/  VIADD R0, R28.reuse, 0x4 ;  /* 0x000000041c007836 */ /* 0x041fe40000000000 */
[----:B------:R-:W-:-:S02]  /*0670*/  VIADD R26, R28, 0xa ;  /* 0x0000000a1c1a7836 */ /* 0x000fc40000000000 */
[C---:B-1----:R-:W-:Y:S01]  /*0680*/  VIADD R3, R28.reuse, 0x6 ;  /* 0x000000061c037836 */ /* 0x042fe20000000000 */
[----:B------:R0:W-:Y:S01]  /*0690*/  STL [R1], R0 ;  /* 0x0000000001007387 */ /* 0x0001e20000100800 */
[C---:B------:R-:W-:Y:S02]  /*06a0*/  VIADD R29, R28.reuse, 0xc ;  /* 0x0000000c1c1d7836 */ /* 0x040fe40000000000 */
[C---:B--2---:R-:W-:Y:S01]  /*06b0*/  VIADD R2, R28.reuse, 0xb ;  /* 0x0000000b1c027836 */ /* 0x044fe20000000000 */
[----:B------:R1:W-:Y:S01]  /*06c0*/  STL [R1+0x6d8], R23 ;  /* 0x0006d81701007387 */ /* 0x0003e20000100800 */
[C---:B------:R-:W-:Y:S02]  /*06d0*/  VIADD R25, R28.reuse, 0xd ;  /* 0x0000000d1c197836 */ /* 0x040fe40000000000 */
[C---:B------:R-:W-:Y:S02]  /*06e0*/  VIADD R20, R28.reuse, 0xe ;  /* 0x0000000e1c147836 */ /* 0x040fe40000000000 */
[----:B0-----:R-:W-:-:S02]  /*06f0*/  VIADD R0, R28, 0x7 ;  /* 0x000000071c007836 */ /* 0x001fc40000000000 */
[----:B------:R-:W-:Y:S02]  /*0700*/  VIADD R28, R28, 0xf ;  /* 0x0000000f1c1c7836 */ /* 0x000fe40000000000 */
[----:B-1----:R-:W-:-:S05]  /*0710*/  VIADD R23, R23, 0x40 ;  /* 0x0000004017177836 */ /* 0x002fca0000000000 */
[----:B------:R0:W-:Y:S04]  /*0720*/  STL [R1+0x6dc], R23 ;  /* 0x0006dc1701007387 */ /* 0x0001e80000100800 */
[----:B0-----:R0:W5:Y:S01]  /*0730*/  LDL.LU R23, [R1+0x704] ;  /* 0x0007040001177983 */ /* 0x0011620000300800 */
[----:B------:R-:W-:Y:S05]  /*0740*/  @!P0 BRA `(.L_x_0) ;  /* 0x000000fc00a08947 */ /* 0x000fea0003800000 */
[----:B------:R-:W2:Y:S04]  /*0750*/  LDL R19, [R1+0x6d8] ;  /* 0x0006d80001137983 */ /* 0x000ea80000100800 */
[----:B------:R-:W3:Y:S01]  /*0760*/  LDL R14, [R1+0x6dc] ;  /* 0x0006dc00010e7983 */ /* 0x000ee20000100800 */
[----:B------:R-:W-:Y:S01]  /*0770*/  IABS R9, R22 ;  /* 0x0000001600097213 */ /* 0x000fe20000000000 */
[----:B------:R-:W-:Y:S01]  /*0780*/  ULDC UR6, c[0x0][0x234] ;  /* 0x00008d0000067ab9 */ /* 0x000fe20000000800 */
[----:B-----5:R-:W-:Y:S01]  /*0790*/  IABS R8, R23 ;  /* 0x0000001700087213 */ /* 0x020fe20000000000 */
[----:B------:R1:W-:Y:S01]  /*07a0*/  STL [R1+0x714], R23 ;  /* 0x0007141701007387 */ /* 0x0003e20000100800 */
[----:B------:R-:W4:Y:S01]  /*07b0*/  I2F.RP R11, R9 ;  /* 0x00000009000b7306 */ /* 0x000f220000209400 */
[----:B------:R-:W-:Y:S01]  /*07c0*/  IABS R16, R28 ;  /* 0x0000001c00107213 */ /* 0x000fe20000000000 */
[----:B------:R-:W-:Y:S01]  /*07d0*/  ULDC UR5, c[0x0][0x23c] ;  /* 0x00008f0000057ab9 */ /* 0x000fe20000000800 */
[----:B------:R-:W-:Y:S01]  /*07e0*/  IABS R15, R20 ;  /* 0x00000014000f7213 */ /* 0x000fe20000000000 */
[----:B------:R-:W-:Y:S01]  /*07f0*/  ULDC.64 UR10, c[0x0][0x210] ;  /* 0x00008400000a7ab9 */ /* 0x000fe20000000a00 */
[----:B------:R-:W-:Y:S01]  /*0800*/  ISETP.GE.AND P3, PT, R28, RZ, PT ;  /* 0x000000ff1c00720c */ /* 0x000fe20003f66270 */
[----:B------:R-:W-:-:S02]  /*0810*/  ULDC.64 UR12, c[0x0][0x218] ;  /* 0x00008600000c7ab9 */ /* 0x000fc40000000a00 */
[----:B------:R-:W0:Y:S08]  /*0820*/  I2F.RP R13, R8 ;  /* 0x00000008000d7306 */ /* 0x000e300000209400 */
[----:B----4-:R-:W4:Y:S08]  /*0830*/  MUFU.RCP R11, R11 ;  /* 0x0000000b000b7308 */ /* 0x010f300000001000 */
[----:B0-----:R0:W1:Y:S01]  /*0840*/  MUFU.RCP R4, R13 ;  /* 0x0000000d00047308 */ /* 0x0010620000001000 */
[----:B----4-:R-:W-:Y:S01]  /*0850*/  VIADD R5, R11, 0xffffffe ;  /* 0x0ffffffe0b057836 */ /* 0x010fe20000000000 */
[----:B0-----:R-:W-:-:S06]  /*0860*/  IABS R13, R25 ;  /* 0x00000019000d7213 */ /* 0x001fcc0000000000 */
[----:B------:R-:W0:Y:S01]  /*0870*/  F2I.FTZ.U32.TRUNC.NTZ R5, R5 ;  /* 0x0000000500057305 */ /* 0x000e22000021f000 */
[----:B-1----:R-:W-:-:S07]  /*0880*/  VIADD R7, R4, 0xffffffe ;  /* 0x0ffffffe04077836 */ /* 0x002fce0000000000 */
[----:B------:R-:W1:Y:S01]  /*0890*/  F2I.FTZ.U32.TRUNC.NTZ R7, R7 ;  /* 0x0000000700077305 */ /* 0x000e62000021f000 */
[----:B0-----:R-:W-:-:S04]  /*08a0*/  IMAD.MOV R4, RZ, RZ, -R5 ;  /* 0x000000ffff047224 */ /* 0x001fc800078e0a05 */
[----:B------:R-:W-:Y:S02]  /*08b0*/  IMAD R10, R4, R9, RZ ;  /* 0x00000009040a7224 */ /* 0x000fe400078e02ff */
[----:B------:R-:W-:Y:S02]  /*08c0*/  IMAD.MOV.U32 R4, RZ, RZ, RZ ;  /* 0x000000ffff047224 */ /* 0x000fe400078e00ff */
[----:B-1----:R-:W-:Y:S02]  /*08d0*/  IMAD.MOV R12, RZ, RZ, -R7 ;  /* 0x000000ffff0c7224 */ /* 0x002fe400078e0a07 */
[----:B------:R-:W-:-:S04]  /*08e0*/  IMAD.HI.U32 R10, R5, R10, R4 ;  /* 0x0000000a050a7227 */ /* 0x000fc800078e0004 */
[----:B------:R-:W-:Y:S01]  /*08f0*/  IMAD R12, R12, R8, RZ ;  /* 0x000000080c0c7224 */ /* 0x000fe200078e02ff */
[----:B--2---:R-:W-:Y:S02]  /*0900*/  IABS R6, R19 ;  /* 0x0000001300067213 */ /* 0x004fe40000000000 */
[----:B---3--:R-:W-:-:S03]  /*0910*/  IABS R4, R14 ;  /* 0x0000000e00047213 */ /* 0x008fc60000000000 */
[----:B------:R-:W-:Y:S02]  /*0920*/  IMAD.MOV.U32 R5, RZ, RZ, R6 ;  /* 0x000000ffff057224 */ /* 0x000fe400078e0006 */
[----:B------:R-:W-:Y:S02]  /*0930*/  IMAD.MOV.U32 R6, RZ, RZ, RZ ;  /* 0x000000ffff067224 */ /* 0x000fe400078e00ff */
[----:B------:R-:W-:-:S04]  /*0940*/  IMAD.HI.U32 R11, R10, R5, RZ ;  /* 0x000000050a0b7227 */ /* 0x000fc800078e00ff */
[----:B------:R-:W-:-:S04]  /*0950*/  IMAD.HI.U32 R10, R10, R4, RZ ;  /* 0x000000040a0a7227 */ /* 0x000fc800078e00ff */
[----:B------:R-:W-:Y:S02]  /*0960*/  IMAD.MOV R10, RZ, RZ, -R10 ;  /* 0x000000ffff0a7224 */ /* 0x000fe400078e0a0a */
[----:B------:R-:W-:Y:S02]  /*0970*/  IMAD.MOV R11, RZ, RZ, -R11 ;  /* 0x000000ffff0b7224 */ /* 0x000fe400078e0a0b */
[C---:B------:R-:W-:Y:S02]  /*0980*/  IMAD R4, R9.reuse, R10, R4 ;  /* 0x0000000a09047224 */ /* 0x040fe400078e0204 */
[----:B------:R-:W-:Y:S01]  /*0990*/  IMAD R5, R9, R11, R5 ;  /* 0x0000000b09057224 */ /* 0x000fe200078e0205 */
[----:B------:R-:W-:Y:S01]  /*09a0*/  IABS R11, R29 ;  /* 0x0000001d000b7213 */ /* 0x000fe20000000000 */
[----:B------:R-:W-:Y:S01]  /*09b0*/  IMAD.HI.U32 R6, R7, R12, R6 ;  /* 0x0000000c07067227 */ /* 0x000fe200078e0006 */
[C---:B------:R-:W-:Y:S02]  /*09c0*/  ISETP.GT.U32.AND P1, PT, R9.reuse, R4, PT ;  /* 0x000000040900720c */ /* 0x040fe40003f24070 */
[----:B------:R-:W-:-:S03]  /*09d0*/  ISETP.GT.U32.AND P0, PT, R9, R5, PT ;  /* 0x000000050900720c */ /* 0x000fc60003f04070 */
[----:B------:R-:W-:-:S04]  /*09e0*/  IMAD.HI.U32 R7, R6, R16, RZ ;  /* 0x0000001006077227 */ /* 0x000fc800078e00ff */
[----:B------:R-:W-:Y:S02]  /*09f0*/  IMAD.MOV R7, RZ, RZ, -R7 ;  /* 0x000000ffff077224 */ /* 0x000fe400078e0a07 */
[----:B------:R-:W-:-:S04]  /*0a00*/  IMAD.HI.U32 R12, R6, R15, RZ ;  /* 0x0000000f060c7227 */ /* 0x000fc800078e00ff */
[--C-:B------:R-:W-:Y:S02]  /*0a10*/  @!P1 IMAD.IADD R4, R4, 0x1, -R9.reuse ;  /* 0x0000000104049824 */ /* 0x100fe400078e0a09 */
[C---:B------:R-:W-:Y:S01]  /*0a20*/  IMAD R16, R8.reuse, R7, R16 ;  /* 0x0000000708107224 */ /* 0x040fe200078e0210 */
[----:B------:R-:W-:Y:S01]  /*0a30*/  IABS R7, R2 ;  /* 0x0000000200077213 */ /* 0x000fe20000000000 */
[----:B------:R-:W-:Y:S01]  /*0a40*/  IMAD.MOV R12, RZ, RZ, -R12 ;  /* 0x000000ffff0c7224 */ /* 0x000fe200078e0a0c */
[----:B------:R-:W-:Y:S01]  /*0a50*/  ISETP.GT.U32.AND P1, PT, R9, R4, PT ;  /* 0x000000040900720c */ /* 0x000fe20003f24070 */
[----:B------:R-:W-:Y:S01]  /*0a60*/  @!P0 IMAD.IADD R5, R5, 0x1, -R9 ;  /* 0x0000000105058824 */ /* 0x000fe200078e0a09 */
[C---:B------:R-:W-:Y:S01]  /*0a70*/  ISETP.GT.U32.AND P2, PT, R8.reuse, R16, PT ;  /* 0x000000100800720c */ /* 0x040fe20003f44070 */
[----:B------:R-:W-:Y:S01]  /*0a80*/  IMAD R15, R8, R12, R15 ;  /* 0x0000000c080f7224 */ /* 0x000fe200078e020f */
[----:B------:R-:W-:Y:S01]  /*0a90*/  ISETP.GE.AND P0, PT, R19, RZ, PT ;  /* 0x000000ff1300720c */ /* 0x000fe20003f06270 */
[----:B------:R-:W-:Y:S01]  /*0aa0*/  IMAD.HI.U32 R10, R6, R13, RZ ;  /* 0x0000000d060a7227 */ /* 0x000fe200078e00ff */
[----:B------:R-:W-:-:S02]  /*0ab0*/  ISETP.GT.U32.AND P4, PT, R9, R5, PT ;  /* 0x000000050900720c */ /* 0x000fc40003f84070 */
[----:B------:R-:W-:Y:S01]  /*0ac0*/  ISETP.GT.U32.AND P5, PT, R8, R15, PT ;  /* 0x0000000f0800720c */ /* 0x000fe20003fa4070 */
[----:B------:R-:W-:-:S04]  /*0ad0*/  IMAD.MOV R10, RZ, RZ, -R10 ;  /* 0x000000ffff0a7224 */ /* 0x000fc800078e0a0a */
[----:B------:R-:W-:Y:S01]  /*0ae0*/  @!P1 IMAD.IADD R4, R4, 0x1, -R9 ;  /* 0x0000000104049824 */ /* 0x000fe200078e0a09 */
[----:B------:R-:W-:Y:S01]  /*0af0*/  ISETP.GE.AND P1, PT, R14, RZ, PT ;  /* 0x000000ff0e00720c */ /* 0x000fe20003f26270 */
[--C-:B------:R-:W-:Y:S02]  /*0b00*/  @!P2 IMAD.IADD R16, R16, 0x1, -R8.reuse ;  /* 0x000000011010a824 */ /* 0x100fe400078e0a08 */
[C---:B------:R-:W-:Y:S02]  /*0b10*/  IMAD R13, R8.reuse, R10, R13 ;  /* 0x0000000a080d7224 */ /* 0x040fe400078e020d */
[----:B------:R-:W-:Y:S01]  /*0b20*/  @!P4 IMAD.IADD R5, R5, 0x1, -R9 ;  /* 0x000000010505c824 */ /* 0x000fe200078e0a09 */
[----:B------:R-:W-:Y:S01]  /*0b30*/  ISETP.GT.U32.AND P2, PT, R8, R16, PT ;  /* 0x000000100800720c */ /* 0x000fe20003f44070 */
[----:B------:R-:W-:Y:S01]  /*0b40*/  @!P5 IMAD.IADD R15, R15, 0x1, -R8 ;  /* 0x000000010f0fd824 */ /* 0x000fe200078e0a08 */
[----:B------:R-:W-:Y:S01]  /*0b50*/  ISETP.NE.AND P5, PT, R22, RZ, PT ;  /* 0x000000ff1600720c */ /* 0x000fe20003fa5270 */
[----:B------:R-:W-:Y:S01]  /*0b60*/  @!P0 IMAD.MOV R5, RZ, RZ, -R5 ;  /* 0x000000ffff058224 */ /* 0x000fe200078e0a05 */
[----:B------:R-:W-:Y:S01]  /*0b70*/  LOP3.LUT R22, RZ, R22, RZ, 0x33, !PT ;  /* 0x00000016ff167212 */ /* 0x000fe200078e33ff */
[----:B------:R-:W-:Y:S01]  /*0b80*/  IMAD.HI.U32 R10, R6, R11, RZ ;  /* 0x0000000b060a7227 */ /* 0x000fe200078e00ff */
[----:B------:R-:W-:-:S02]  /*0b90*/  ISETP.GT.U32.AND P6, PT, R8, R13, PT ;  /* 0x0000000d0800720c */ /* 0x000fc40003fc4070 */
[----:B------:R-:W-:Y:S01]  /*0ba0*/  SEL R28, R22, R5, !P5 ;  /* 0x00000005161c7207 */ /* 0x000fe20006800000 */
[----:B------:R-:W-:Y:S01]  /*0bb0*/  @!P1 IMAD.MOV R4, RZ, RZ, -R4 ;  /* 0x000000ffff049224 */ /* 0x000fe200078e0a04 */
[----:B------:R-:W-:Y:S01]  /*0bc0*/  ISETP.GE.AND P4, PT, R20, RZ, PT ;  /* 0x000000ff1400720c */ /* 0x000fe20003f86270 */
[----:B------:R-:W-:Y:S02]  /*0bd0*/  IMAD.MOV R12, RZ, RZ, -R10 ;  /* 0x000000ffff0c7224 */ /* 0x000fe400078e0a0a */
[----:B------:R0:W-:Y:S01]  /*0be0*/  STL [R1+0x710], R28 ;  /* 0x0007101c01007387 */ /* 0x0001e20000100800 */
[----:B------:R-:W-:Y:S01]  /*0bf0*/  SEL R4, R22, R4, !P5 ;  /* 0x0000000416047207 */ /* 0x000fe20006800000 */
[----:B------:R-:W-:Y:S02]  /*0c00*/  @!P2 IMAD.IADD R16, R16, 0x1, -R8 ;  /* 0x000000011010a824 */ /* 0x000fe400078e0a08 */
[----:B------:R-:W2:Y:S01]  /*0c10*/  LDL.LU R23, [R1+0xc] ;  /* 0x00000c0001177983 */ /* 0x000ea20000300800 */
[----:B------:R-:W-:Y:S01]  /*0c20*/  ISETP.GE.AND P2, PT, R29, RZ, PT ;  /* 0x000000ff1d00720c */ /* 0x000fe20003f46270 */
[----:B------:R-:W-:-:S02]  /*0c30*/  IMAD R11, R8, R12, R11 ;  /* 0x0000000c080b7224 */ /* 0x000fc400078e020b */
[----:B------:R-:W-:Y:S01]  /*0c40*/  @!P6 IMAD.IADD R13, R13, 0x1, -R8 ;  /* 0x000000010d0de824 */ /* 0x000fe200078e0a08 */
[C---:B------:R-:W-:Y:S01]  /*0c50*/  ISETP.GT.U32.AND P6, PT, R8.reuse, R15, PT ;  /* 0x0000000f0800720c */ /* 0x040fe20003fc4070 */
[----:B0-----:R-:W3:Y:S01]  /*0c60*/  LDL R28, [R1+0x6d0] ;  /* 0x0006d000011c7983 */ /* 0x001ee20000100800 */
[C---:B------:R-:W-:Y:S01]  /*0c70*/  ISETP.GT.U32.AND P1, PT, R8.reuse, R11, PT ;  /* 0x0000000b0800720c */ /* 0x040fe20003f24070 */
[----:B------:R-:W-:Y:S01]  /*0c80*/  @!P3 IMAD.MOV R16, RZ, RZ, -R16 ;  /* 0x000000ffff10b224 */ /* 0x000fe200078e0a10 */
[----:B------:R-:W-:Y:S01]  /*0c90*/  ISETP.GT.U32.AND P0, PT, R8, R13, PT ;  /* 0x0000000d0800720c */ /* 0x000fe20003f04070 */
[----:B------:R0:W-:Y:S01]  /*0ca0*/  STL [R1+0x10], R4 ;  /* 0x0000100401007387 */ /* 0x0001e20000100800 */
[----:B------:R-:W-:-:S03]  /*0cb0*/  IMAD.HI.U32 R10, R6, R7, RZ ;  /* 0x00000007060a7227 */ /* 0x000fc600078e00ff */
[----:B------:R-:W4:Y:S01]  /*0cc0*/  LDL.LU R29, [R1] ;  /* 0x00000000011d7983 */ /* 0x000f220000300800 */
[----:B------:R-:W-:-:S04]  /*0cd0*/  IMAD.MOV R10, RZ, RZ, -R10 ;  /* 0x000000ffff0a7224 */ /* 0x000fc800078e0a0a */
[----:B------:R-:W-:Y:S01]  /*0ce0*/  IMAD R10, R8, R10, R7 ;  /* 0x0000000a080a7224 */ /* 0x000fe200078e0207 */
[----:B0-----:R-:W-:Y:S01]  /*0cf0*/  IABS R4, R26 ;  /* 0x0000001a00047213 */ /* 0x001fe20000000000 */
[--C-:B------:R-:W-:Y:S01]  /*0d00*/  @!P1 IMAD.IADD R11, R11, 0x1, -R8.reuse ;  /* 0x000000010b0b9824 */ /* 0x100fe200078e0a08 */
[----:B------:R-:W-:Y:S02]  /*0d10*/  ISETP.GE.AND P1, PT, R26, RZ, PT ;  /* 0x000000ff1a00720c */ /* 0x000fe40003f26270 */
[----:B------:R-:W2:Y:S04]  /*0d20*/  LDL.LU R26, [R1+0x8] ;  /* 0x00000800011a7983 */ /* 0x000ea80000300800 */
[----:B------:R0:W-:Y:S04]  /*0d30*/  STL [R1+0x718], R16 ;  /* 0x0007181001007387 */ /* 0x0001e80000100800 */
[----:B0-----:R-:W3:Y:S01]  /*0d40*/  LDL.LU R16, [R1+0x4] ;  /* 0x0000040001107983 */ /* 0x001ee20000300800 */
[--C-:B------:R-:W-:Y:S01]  /*0d50*/  @!P6 IMAD.IADD R15, R15, 0x1, -R8.reuse ;  /* 0x000000010f0fe824 */ /* 0x100fe200078e0a08 */
[----:B------:R-:W-:Y:S01]  /*0d60*/  ISETP.GT.U32.AND P6, PT, R8, R10, PT ;  /* 0x0000000a0800720c */ /* 0x000fe20003fc4070 */
[----:B------:R-:W-:Y:S01]  /*0d70*/  @!P0 IMAD.IADD R13, R13, 0x1, -R8 ;  /* 0x000000010d0d8824 */ /* 0x000fe200078e0a08 */
[----:B------:R-:W-:Y:S01]  /*0d80*/  ISETP.GE.AND P0, PT, R2, RZ, PT ;  /* 0x000000ff0200720c */ /* 0x000fe20003f06270 */
[----:B------:R-:W-:Y:S01]  /*0d90*/  IMAD.MOV.U32 R2, RZ, RZ, R4 ;  /* 0x000000ffff027224 */ /* 0x000fe200078e0004 */
[----:B------:R-:W-:-:S03]  /*0da0*/  ISETP.GT.U32.AND P3, PT, R8, R11, PT ;  /* 0x0000000b0800720c */ /* 0x000fc60003f64070 */
[----:B------:R-:W-:Y:S01]  /*0db0*/  IMAD.HI.U32 R9, R6, R2, RZ ;  /* 0x0000000206097227 */ /* 0x000fe200078e00ff */
[----:B------:R-:W-:-:S03]  /*0dc0*/  IABS R7, R21 ;  /* 0x0000001500077213 */ /* 0x000fc60000000000 */
[----:B------:R-:W-:Y:S02]  /*0dd0*/  IMAD.MOV R9, RZ, RZ, -R9 ;  /* 0x000000ffff097224 */ /* 0x000fe400078e0a09 */
[----:B------:R-:W-:Y:S01]  /*0de0*/  @!P6 IMAD.IADD R10, R10, 0x1, -R8 ;  /* 0x000000010a0ae824 */ /* 0x000fe200078e0a08 */
[----:B------:R-:W-:Y:S01]  /*0df0*/  IABS R20, R24 ;  /* 0x0000001800147213 */ /* 0x000fe20000000000 */
[----:B------:R-:W-:Y:S02]  /*0e00*/  IMAD R2, R8, R9, R2 ;  /* 0x0000000908027224 */ /* 0x000fe400078e0202 */
[----:B------:R-:W-:Y:S01]  /*0e10*/  IMAD.HI.U32 R4, R6, R7, RZ ;  /* 0x0000000706047227 */ /* 0x000fe200078e00ff */
[----:B------:R-:W-:-:S03]  /*0e20*/  ISETP.GT.U32.AND P6, PT, R8, R10, PT ;  /* 0x0000000a0800720c */ /* 0x000fc60003fc4070 */
[----:B------:R-:W-:Y:S01]  /*0e30*/  @!P3 IMAD.IADD R11, R11, 0x1, -R8 ;  /* 0x000000010b0bb824 */ /* 0x000fe200078e0a08 */
[----:B------:R-:W-:Y:S01]  /*0e40*/  ISETP.GT.U32.AND P3, PT, R8, R2, PT ;  /* 0x000000020800720c */ /* 0x000fe20003f64070 */
[----:B------:R-:W-:Y:S02]  /*0e50*/  IMAD.MOV R4, RZ, RZ, -R4 ;  /* 0x000000ffff047224 */ /* 0x000fe400078e0a04 */
[----:B------:R-:W-:-:S04]  /*0e60*/  IMAD.HI.U32 R9, R6, R20, RZ ;  /* 0x0000001406097227 */ /* 0x000fc800078e00ff */
[----:B------:R-:W-:Y:S02]  /*0e70*/  IMAD R7, R8, R4, R7 ;  /* 0x0000000408077224 */ /* 0x000fe400078e0207 */
[----:B------:R-:W-:Y:S02]  /*0e80*/  IMAD.MOV R9, RZ, RZ, -R9 ;  /* 0x000000ffff097224 */ /* 0x000fe400078e0a09 */
[----:B------:R-:W-:Y:S01]  /*0e90*/  @!P6 IMAD.IADD R10, R10, 0x1, -R8 ;  /* 0x000000010a0ae824 */ /* 0x000fe200078e0a08 */
[C---:B------:R-:W-:Y:S01]  /*0ea0*/  ISETP.GT.U32.AND P6, PT, R8.reuse, R7, PT ;  /* 0x000000070800720c */ /* 0x040fe20003fc4070 */
[----:B------:R-:W-:Y:S02]  /*0eb0*/  IMAD R20, R8, R9, R20 ;  /* 0x0000000908147224 */ /* 0x000fe400078e0214 */
[----:B------:R-:W-:-:S03]  /*0ec0*/  @!P3 IMAD.IADD R2, R2, 0x1, -R8 ;  /* 0x000000010202b824 */ /* 0x000fc600078e0a08 */
[----:B------:R-:W-:Y:S02]  /*0ed0*/  ISETP.GT.U32.AND P3, PT, R8, R20, PT ;  /* 0x000000140800720c */ /* 0x000fe40003f64070 */
[----:B------:R-:W-:Y:S02]  /*0ee0*/  ISETP.GE.AND P5, PT, R25, RZ, PT ;  /* 0x000000ff1900720c */ /* 0x000fe40003fa6270 */
[----:B------:R-:W-:Y:S02]  /*0ef0*/  IABS R5, R0 ;  /* 0x0000000000057213 */ /* 0x000fe40000000000 */
[----:B------:R-:W-:Y:S01]  /*0f00*/  IABS R19, R27 ;  /* 0x0000001b00137213 */ /* 0x000fe20000000000 */
[----:B------:R-:W-:Y:S02]  /*0f10*/  @!P6 IMAD.IADD R7, R7, 0x1, -R8 ;  /* 0x000000010707e824 */ /* 0x000fe400078e0a08 */
[----:B------:R-:W-:-:S04]  /*0f20*/  IMAD.HI.U32 R12, R6, R5, RZ ;  /* 0x00000005060c7227 */ /* 0x000fc800078e00ff */
[----:B------:R-:W-:Y:S02]  /*0f30*/  @!P3 IMAD.IADD R20, R20, 0x1, -R8 ;  /* 0x000000011414b824 */ /* 0x000fe400078e0a08 */
[----:B------:R-:W-:Y:S01]  /*0f40*/  @!P4 IMAD.MOV R15, RZ, RZ, -R15 ;  /* 0x000000ffff0fc224 */ /* 0x000fe200078e0a0f */
[----:B------:R-:W-:Y:S01]  /*0f50*/  ISETP.GT.U32.AND P4, PT, R8, R7, PT ;  /* 0x000000070800720c */ /* 0x000fe20003f84070 */
[----:B------:R-:W-:-:S04]  /*0f60*/  IMAD.HI.U32 R18, R6, R19, RZ ;  /* 0x0000001306127227 */ /* 0x000fc800078e00ff */
[----:B------:R-:W-:Y:S02]  /*0f70*/  IMAD.MOV R12, RZ, RZ, -R12 ;  /* 0x000000ffff0c7224 */ /* 0x000fe400078e0a0c */
[----:B------:R-:W-:Y:S01]  /*0f80*/  @!P5 IMAD.MOV R13, RZ, RZ, -R13 ;  /* 0x000000ffff0dd224 */ /* 0x000fe200078e0a0d */
[C---:B------:R-:W-:Y:S01]  /*0f90*/  ISETP.GT.U32.AND P5, PT, R8.reuse, R20, PT ;  /* 0x000000140800720c */ /* 0x040fe20003fa4070 */
[----:B------:R-:W-:Y:S02]  /*0fa0*/  IMAD.MOV R18, RZ, RZ, -R18 ;  /* 0x000000ffff127224 */ /* 0x000fe400078e0a12 */
[C---:B------:R-:W-:Y:S02]  /*0fb0*/  IMAD R5, R8.reuse, R12, R5 ;  /* 0x0000000c08057224 */ /* 0x040fe400078e0205 */
[C---:B------:R-:W-:Y:S02]  /*0fc0*/  IMAD R19, R8.reuse, R18, R19 ;  /* 0x0000001208137224 */ /* 0x040fe400078e0213 */
[----:B------:R-:W-:Y:S01]  /*0fd0*/  @!P4 IMAD.IADD R7, R7, 0x1, -R8 ;  /* 0x000000010707c824 */ /* 0x000fe200078e0a08 */
[----:B------:R-:W-:-:S02]  /*0fe0*/  ISETP.GT.U32.AND P6, PT, R8, R5, PT ;  /* 0x000000050800720c */ /* 0x000fc40003fc4070 */
[----:B------:R-:W-:Y:S02]  /*0ff0*/  ISETP.GT.U32.AND P4, PT, R8, R19, PT ;  /* 0x000000130800720c */ /* 0x000fe40003f84070 */
[----:B------:R-:W-:Y:S01]  /*1000*/  IABS R4, R3 ;  /* 0x0000000300047213 */ /* 0x000fe20000000000 */
[----:B------:R-:W-:-:S04]  /*1010*/  @!P5 IMAD.IADD R20, R20, 0x1, -R8 ;  /* 0x000000011414d824 */ /* 0x000fc800078e0a08 */
[----:B------:R-:W-:-:S04]  /*1020*/  IMAD.HI.U32 R22, R6, R4, RZ ;  /* 0x0000000406167227 */ /* 0x000fc800078e00ff */
[----:B------:R-:W-:Y:S02]  /*1030*/  @!P6 IMAD.IADD R5, R5, 0x1, -R8 ;  /* 0x000000010505e824 */ /* 0x000fe400078e0a08 */
[----:B------:R-:W-:Y:S02]  /*1040*/  IMAD.MOV R22, RZ, RZ, -R22 ;  /* 0x000000ffff167224 */ /* 0x000fe400078e0a16 */
[----:B------:R-:W-:Y:S01]  /*1050*/  @!P4 IMAD.IADD R19, R19, 0x1, -R8 ;  /* 0x000000011313c824 */ /* 0x000fe200078e0a08 */
[C---:B------:R-:W-:Y:S01]  /*1060*/  ISETP.GT.U32.AND P6, PT, R8.reuse, R5, PT ;  /* 0x000000050800720c */ /* 0x040fe20003fc4070 */
[C---:B------:R-:W-:Y:S01]  /*1070*/  IMAD R4, R8.reuse, R22, R4 ;  /* 0x0000001608047224 */ /* 0x040fe200078e0204 */
[----:B------:R-:W-:-:S11]  /*1080*/  ISETP.GT.U32.AND P3, PT, R8, R2, PT ;  /* 0x000000020800720c */ /* 0x000fd60003f64070 */
[--C-:B------:R-:W-:Y:S01]  /*1090*/  @!P6 IMAD.IADD R5, R5, 0x1, -R8.reuse ;  /* 0x000000010505e824 */ /* 0x100fe200078e0a08 */
[----:B------:R-:W-:Y:S01]  /*10a0*/  ISETP.GE.AND P6, PT, R21, RZ, PT ;  /* 0x000000ff1500720c */ /* 0x000fe20003fc6270 */
[----:B------:R-:W-:Y:S01]  /*10b0*/  @!P3 IMAD.IADD R2, R2, 0x1, -R8 ;  /* 0x000000010202b824 */ /* 0x000fe200078e0a08 */
[----:B------:R-:W-:-:S03]  /*10c0*/  ISETP.GT.U32.AND P3, PT, R8, R4, PT ;  /* 0x000000040800720c */ /* 0x000fc60003f64070 */
[----:B------:R-:W-:Y:S01]  /*10d0*/  @!P1 IMAD.MOV R2, RZ, RZ, -R2 ;  /* 0x000000ffff029224 */ /* 0x000fe200078e0a02 */
[----:B------:R-:W-:-:S09]  /*10e0*/  ISETP.GE.AND P1, PT, R0, RZ, PT ;  /* 0x000000ff0000720c */ /* 0x000fd20003f26270 */
[----:B------:R-:W-:-:S05]  /*10f0*/  @!P3 IMAD.IADD R4, R4, 0x1, -R8 ;  /* 0x000000010404b824 */ /* 0x000fca00078e0a08 */
[----:B------:R-:W-:Y:S01]  /*1100*/  ISETP.GT.U32.AND P4, PT, R8, R4, PT ;  /* 0x000000040800720c */ /* 0x000fe20003f84070 */
[----:B------:R-:W-:Y:S02]  /*1110*/  @!P1 IMAD.MOV R5, RZ, RZ, -R5 ;  /* 0x000000ffff059224 */ /* 0x000fe400078e0a05 */
[----:B------:R-:W-:Y:S02]  /*1120*/  @!P2 IMAD.MOV R11, RZ, RZ, -R11 ;  /* 0x000000ffff0ba224 */ /* 0x000fe400078e0a0b */
[----:B------:R-:W-:-:S08]  /*1130*/  @!P0 IMAD.MOV R10, RZ, RZ, -R10 ;  /* 0x000000ffff0a8224 */ /* 0x000fd000078e0a0a */
[----:B------:R-:W-:Y:S02]  /*1140*/  @!P4 IMAD.IADD R4, R4, 0x1, -R8 ;  /* 0x000000010404c824 */ /* 0x000fe400078e0a08 */
[----:B------:R-:W-:Y:S01]  /*1150*/  @!P6 IMAD.MOV R7, RZ, RZ, -R7 ;  /* 0x000000ffff07e224 */ /* 0x000fe200078e0a07 */
[----:B----4-:R-:W-:-:S05]  /*1160*/  IABS R9, R29 ;  /* 0x0000001d00097213 */ /* 0x010fca0000000000 */
[----:B------:R-:W-:-:S04]  /*1170*/  IMAD.HI.U32 R17, R6, R9, RZ ;  /* 0x0000000906117227 */ /* 0x000fc800078e00ff */
[----:B------:R-:W-:-:S04]  /*1180*/  IMAD.MOV R17, RZ, RZ, -R17 ;  /* 0x000000ffff117224 */ /* 0x000fc800078e0a11 */
[----:B------:R-:W-:-:S05]  /*1190*/  IMAD R9, R8, R17, R9 ;  /* 0x0000001108097224 */ /* 0x000fca00078e0209 */
[----:B------:R-:W-:Y:S02]  /*11a0*/  ISETP.GT.U32.AND P5, PT, R8, R9, PT ;  /* 0x000000090800720c */ /* 0x000fe40003fa4070 */
[----:B--2---:R-:W-:Y:S02]  /*11b0*/  IABS R14, R26 ;  /* 0x0000001a000e7213 */ /* 0x004fe40000000000 */
[----:B------:R-:W-:-:S03]  /*11c0*/  IABS R18, R23 ;  /* 0x0000001700127213 */ /* 0x000fc60000000000 */
[----:B------:R-:W-:-:S06]  /*11d0*/  IMAD.HI.U32 R22, R6, R14, RZ ;  /* 0x0000000e06167227 */ /* 0x000fcc00078e00ff */
[----:B------:R-:W-:Y:S01]  /*11e0*/  @!P5 IMAD.IADD R9, R9, 0x1, -R8 ;  /* 0x000000010909d824 */ /* 0x000fe200078e0a08 */
[C---:B------:R-:W-:Y:S01]  /*11f0*/  ISETP.GT.U32.AND P5, PT, R8.reuse, R19, PT ;  /* 0x000000130800720c */ /* 0x040fe20003fa4070 */
[----:B------:R-:W-:Y:S02]  /*1200*/  IMAD.MOV.U32 R17, RZ, RZ, R18 ;  /* 0x000000ffff117224 */ /* 0x000fe400078e0012 */
[----:B------:R-:W-:Y:S01]  /*1210*/  IMAD.MOV R18, RZ, RZ, -R22 ;  /* 0x000000ffff127224 */ /* 0x000fe200078e0a16 */
[----:B---3--:R-:W-:Y:S02]  /*1220*/  IABS R22, R28 ;  /* 0x0000001c00167213 */ /* 0x008fe40000000000 */
[----:B------:R-:W-:Y:S01]  /*1230*/  IABS R12, R16 ;  /* 0x00000010000c7213 */ /* 0x000fe20000000000 */
[----:B------:R-:W-:Y:S02]  /*1240*/  IMAD R14, R8, R18, R14 ;  /* 0x00000012080e7224 */ /* 0x000fe400078e020e */
[----:B------:R-:W-:-:S02]  /*1250*/  IMAD.MOV.U32 R18, RZ, RZ, R22 ;  /* 0x000000ffff127224 */ /* 0x000fc400078e0016 */
[----:B------:R-:W-:-:S04]  /*1260*/  IMAD.HI.U32 R25, R6, R12, RZ ;  /* 0x0000000c06197227 */ /* 0x000fc800078e00ff */
[----:B------:R-:W-:-:S04]  /*1270*/  IMAD.HI.U32 R21, R6, R17, RZ ;  /* 0x0000001106157227 */ /* 0x000fc800078e00ff */
[----:B------:R-:W-:Y:S01]  /*1280*/  @!P5 IMAD.IADD R19, R19, 0x1, -R8 ;  /* 0x000000011313d824 */ /* 0x000fe200078e0a08 */
[----:B------:R-:W-:Y:S01]  /*1290*/  ISETP.GE.AND P5, PT, R24, RZ, PT ;  /* 0x000000ff1800720c */ /* 0x000fe20003fa6270 */
[----:B------:R-:W-:-:S04]  /*12a0*/  IMAD.HI.U32 R6, R6, R18, RZ ;  /* 0x0000001206067227 */ /* 0x000fc800078e00ff */
[----:B------:R-:W-:-:S04]  /*12b0*/  IMAD.MOV R6, RZ, RZ, -R6 ;  /* 0x000000ffff067224 */ /* 0x000fc800078e0a06 */
[----:B------:R-:W-:Y:S02]  /*12c0*/  IMAD R18, R8, R6, R18 ;  /* 0x0000000608127224 */ /* 0x000fe400078e0212 */
[----:B------:R-:W-:-:S04]  /*12d0*/  IMAD.MOV.U32 R6, RZ, RZ, R20 ;  /* 0x000000ffff067224 */ /* 0x000fc800078e0014 */
[----:B------:R-:W-:Y:S01]  /*12e0*/  @!P5 IMAD.MOV R6, RZ, RZ, -R6 ;  /* 0x000000ffff06d224 */ /* 0x000fe200078e0a06 */
[----:B------:R-:W-:Y:S02]  /*12f0*/  ISETP.GE.AND P5, PT, R29, RZ, PT ;  /* 0x000000ff1d00720c */ /* 0x000fe40003fa6270 */
[----:B------:R-:W0:Y:S01]  /*1300*/  S2R R29, SR_TID.X ;  /* 0x00000000001d7919 */ /* 0x000e220000002100 */
[----:B------:R-:W-:Y:S01]  /*1310*/  IMAD.MOV R21, RZ, RZ, -R21 ;  /* 0x000000ffff157224 */ /* 0x000fe200078e0a15 */
[----:B------:R-:W-:Y:S02]  /*1320*/  ISETP.GE.AND P1, PT, R26, RZ, PT ;  /* 0x000000ff1a00720c */ /* 0x000fe40003f26270 */
[----:B------:R-:W1:Y:S01]  /*1330*/  LDC R26, c[0x0][0x230] ;  /* 0x00008c00ff1a7b82 */ /* 0x000e620000000800 */
[C---:B------:R-:W-:Y:S01]  /*1340*/  IMAD R17, R8.reuse, R21, R17 ;  /* 0x0000001508117224 */ /* 0x040fe200078e0211 */
[C---:B------:R-:W-:Y:S02]  /*1350*/  ISETP.GT.U32.AND P2, PT, R8.reuse, R14, PT ;  /* 0x0000000e0800720c */ /* 0x040fe40003f44070 */
[----:B------:R-:W-:-:S02]  /*1360*/  ISETP.GT.U32.AND P0, PT, R8, R9, PT ;  /* 0x000000090800720c */ /* 0x000fc40003f04070 */
[----:B------:R-:W-:-:S09]  /*1370*/  ISETP.GT.U32.AND P4, PT, R8, R17, PT ;  /* 0x000000110800720c */ /* 0x000fd20003f84070 */
[--C-:B------:R-:W-:Y:S02]  /*1380*/  @!P2 IMAD.IADD R14, R14, 0x1, -R8.reuse ;  /* 0x000000010e0ea824 */ /* 0x100fe400078e0a08 */
[--C-:B------:R-:W-:Y:S01]  /*1390*/  @!P0 IMAD.IADD R9, R9, 0x1, -R8.reuse ;  /* 0x0000000109098824 */ /* 0x100fe200078e0a08 */
[----:B------:R-:W-:Y:S01]  /*13a0*/  ISETP.GE.AND P0, PT, R3, RZ, PT ;  /* 0x000000ff0300720c */ /* 0x000fe20003f06270 */
[----:B------:R-:W-:Y:S01]  /*13b0*/  @!P4 IMAD.IADD R17, R17, 0x1, -R8 ;  /* 0x000000011111c824 */ /* 0x000fe200078e0a08 */
[C---:B------:R-:W-:Y:S01]  /*13c0*/  ISETP.GT.U32.AND P2, PT, R8.reuse, R14, PT ;  /* 0x0000000e0800720c */ /* 0x040fe20003f44070 */
[C---:B0-----:R-:W-:Y:S01]  /*13d0*/  IMAD.SHL.U32 R0, R29.reuse, 0x2, RZ ;  /* 0x000000021d007824 */ /* 0x041fe200078e00ff */
[----:B------:R-:W-:Y:S02]  /*13e0*/  LOP3.LUT R3, R29, 0x7, RZ, 0xc0, !PT ;  /* 0x000000071d037812 */ /* 0x000fe400078ec0ff */
[----:B------:R-:W-:Y:S02]  /*13f0*/  ISETP.GT.U32.AND P6, PT, R8, R17, PT ;  /* 0x000000110800720c */ /* 0x000fe40003fc4070 */
[----:B------:R-:W-:Y:S01]  /*1400*/  LOP3.LUT R20, R0, 0x10, RZ, 0xc0, !PT ;  /* 0x0000001000147812 */ /* 0x000fe200078ec0ff */
[----:B------:R-:W-:-:S02]  /*1410*/  IMAD R21, R3, 0x110, RZ ;  /* 0x0000011003157824 */ /* 0x000fc400078e02ff */
[----:B-1----:R-:W-:Y:S01]  /*1420*/  VIADD R26, R26, 0x3f ;  /* 0x0000003f1a1a7836 */ /* 0x002fe20000000000 */
[----:B------:R-:W-:Y:S02]  /*1430*/  LOP3.LUT R20, R20, 0x20, R29, 0xf8, !PT ;  /* 0x0000002014147812 */ /* 0x000fe400078ef81d */
[----:B------:R-:W-:Y:S01]  /*1440*/  ISETP.GE.AND P4, PT, R27, RZ, PT ;  /* 0x000000ff1b00720c */ /* 0x000fe20003f86270 */
[----:B------:R-:W-:Y:S01]  /*1450*/  IMAD.MOV R25, RZ, RZ, -R25 ;  /* 0x000000ffff197224 */ /* 0x000fe200078e0a19 */
[----:B------:R-:W-:Y:S01]  /*1460*/  LOP3.LUT R20, R21, R20, RZ, 0x3c, !PT ;  /* 0x0000001415147212 */ /* 0x000fe200078e3cff */
[----:B------:R-:W-:Y:S01]  /*1470*/  IMAD.SHL.U32 R21, R29, 0x80, RZ ;  /* 0x000000801d157824 */ /* 0x000fe200078e00ff */
[----:B------:R-:W-:Y:S01]  /*1480*/  SHF.R.S32.HI R22, RZ, 0x1f, R26 ;  /* 0x0000001fff167819 */ /* 0x000fe2000001141a */
[----:B------:R-:W-:Y:S02]  /*1490*/  IMAD R3, R3, 0x90, RZ ;  /* 0x0000009003037824 */ /* 0x000fe400078e02ff */
[----:B------:R-:W-:Y:S01]  /*14a0*/  IMAD R12, R8, R25, R12 ;  /* 0x00000019080c7224 */ /* 0x000fe200078e020c */
[----:B------:R-:W-:Y:S01]  /*14b0*/  LEA.HI R24, R22, R26, RZ, 0x6 ;  /* 0x0000001a16187211 */ /* 0x000fe200078f30ff */
[--C-:B------:R-:W-:Y:S01]  /*14c0*/  @!P2 IMAD.IADD R14, R14, 0x1, -R8.reuse ;  /* 0x000000010e0ea824 */ /* 0x100fe200078e0a08 */
[----:B------:R-:W-:Y:S01]  /*14d0*/  LOP3.LUT R25, R20, 0x800, R21, 0xf8, !PT ;  /* 0x0000080014197812 */ /* 0x000fe200078ef815 */
[----:B------:R-:W-:Y:S01]  /*14e0*/  @!P6 IMAD.IADD R17, R17, 0x1, -R8 ;  /* 0x000000011111e824 */ /* 0x000fe200078e0a08 */
[----:B------:R-:W-:Y:S01]  /*14f0*/  ISETP.GE.AND P2, PT, R16, RZ, PT ;  /* 0x000000ff1000720c */ /* 0x000fe20003f46270 */
[----:B------:R-:W-:Y:S01]  /*1500*/  @!P0 IMAD.MOV R4, RZ, RZ, -R4 ;  /* 0x000000ffff048224 */ /* 0x000fe200078e0a04 */
[----:B------:R-:W-:Y:S01]  /*1510*/  LOP3.LUT R26, R3, 0x30, R0, 0x78, !PT ;  /* 0x00000030031a7812 */ /* 0x000fe200078e7800 */
[----:B------:R-:W2:Y:S01]  /*1520*/  LDL.LU R16, [R1+0x718] ;  /* 0x0007180001107983 */ /* 0x000ea20000300800 */
[----:B------:R-:W-:Y:S01]  /*1530*/  ISETP.GE.AND P6, PT, R23, RZ, PT ;  /* 0x000000ff1700720c */ /* 0x000fe20003fc6270 */
[----:B------:R-:W-:Y:S01]  /*1540*/  IMAD.MOV.U32 R0, RZ, RZ, R19 ;  /* 0x000000ffff007224 */ /* 0x000fe200078e0013 */
[----:B------:R-:W-:Y:S01]  /*1550*/  LOP3.LUT R27, R29, 0x3f, RZ, 0xc0, !PT ;  /* 0x0000003f1d1b7812 */ /* 0x000fe200078ec0ff */
[----:B------:R-:W3:Y:S01]  /*1560*/  LDL.LU R23, [R1+0x714] ;  /* 0x0007140001177983 */ /* 0x000ee20000300800 */
[----:B------:R-:W-:Y:S01]  /*1570*/  ISETP.GT.U32.AND P3, PT, R8, R12, PT ;  /* 0x0000000c0800720c */ /* 0x000fe20003f64070 */
[----:B------:R-:W-:Y:S01]  /*1580*/  @!P4 IMAD.MOV R0, RZ, RZ, -R0 ;  /* 0x000000ffff00c224 */ /* 0x000fe200078e0a00 */
[----:B------:R-:W0:Y:S01]  /*1590*/  LDC R22, c[0x0][0x238] ;  /* 0x00008e00ff167b82 */ /* 0x000e220000000800 */
[----:B------:R-:W-:Y:S01]  /*15a0*/  STL [R1+0xfc], R25 ;  /* 0x0000fc1901007387 */ /* 0x000fe20000100800 */
[----:B------:R-:W-:-:S03]  /*15b0*/  ISETP.GE.AND P4, PT, R28, RZ, PT ;  /* 0x000000ff1c00720c */ /* 0x000fc60003f86270 */
[----:B------:R1:W-:Y:S04]  /*15c0*/  STL.64 [R1+0x708], R24 ;  /* 0x0007081801007387 */ /* 0x0003e80000100a00 */
[----:B------:R-:W4:Y:S04]  /*15d0*/  LDL.LU R29, [R1+0x10] ;  /* 0x00001000011d7983 */ /* 0x000f280000300800 */
[----:B------:R-:W4:Y:S01]  /*15e0*/  LDL.LU R28, [R1+0x710] ;  /* 0x00071000011c7983 */ /* 0x000f220000300800 */
[----:B------:R-:W-:-:S05]  /*15f0*/  @!P3 IMAD.IADD R12, R12, 0x1, -R8 ;  /* 0x000000010c0cb824 */ /* 0x000fca00078e0a08 */
[----:B------:R-:W-:-:S13]  /*1600*/  ISETP.GT.U32.AND P3, PT, R8, R12, PT ;  /* 0x0000000c0800720c */ /* 0x000fda0003f64070 */
[----:B------:R-:W-:Y:S01]  /*1610*/  @!P3 IMAD.IADD R12, R12, 0x1, -R8 ;  /* 0x000000010c0cb824 */ /* 0x000fe200078e0a08 */
[----:B------:R-:W-:-:S13]  /*1620*/  ISETP.GT.U32.AND P3, PT, R8, R18, PT ;  /* 0x000000120800720c */ /* 0x000fda0003f64070 */
[----:B------:R-:W-:-:S05]  /*1630*/  @!P3 IMAD.IADD R18, R18, 0x1, -R8 ;  /* 0x000000011212b824 */ /* 0x000fca00078e0a08 */
[----:B------:R-:W-:Y:S01]  /*1640*/  ISETP.GT.U32.AND P3, PT, R8, R18, PT ;  /* 0x000000120800720c */ /* 0x000fe20003f64070 */
[----:B------:R-:W-:Y:S02]  /*1650*/  IMAD R21, R27, UR5, RZ ;  /* 0x000000051b157c24 */ /* 0x000fe4000f8e02ff */
[----:B------:R-:W-:Y:S02]  /*1660*/  @!P5 IMAD.MOV R9, RZ, RZ, -R9 ;  /* 0x000000ffff09d224 */ /* 0x000fe400078e0a09 */
[----:B------:R-:W-:Y:S02]  /*1670*/  @!P2 IMAD.MOV R12, RZ, RZ, -R12 ;  /* 0x000000ffff0ca224 */ /* 0x000fe400078e0a0c */
[----:B------:R-:W-:Y:S02]  /*1680*/  @!P1 IMAD.MOV R14, RZ, RZ, -R14 ;  /* 0x000000ffff0e9224 */ /* 0x000fe400078e0a0e */
[----:B------:R-:W-:-:S04]  /*1690*/  @!P6 IMAD.MOV R17, RZ, RZ, -R17 ;  /* 0x000000ffff11e224 */ /* 0x000fc800078e0a11 */
[----:B------:R-:W-:Y:S01]  /*16a0*/  @!P3 IMAD.IADD R18, R18, 0x1, -R8 ;  /* 0x000000011212b824 */ /* 0x000fe200078e0a08 */
[----:B------:R-:W-:-:S03]  /*16b0*/  LEA R3, P3, R21, UR12, 0x1 ;  /* 0x0000000c15037c11 */ /* 0x000fc6000f8608ff */
[----:B------:R-:W-:Y:S01]  /*16c0*/  @!P4 IMAD.MOV R18, RZ, RZ, -R18 ;  /* 0x000000ffff12c224 */ /* 0x000fe200078e0a12 */
[----:B---3--:R-:W-:Y:S02]  /*16d0*/  ISETP.NE.AND P0, PT, R23, RZ, PT ;  /* 0x000000ff1700720c */ /* 0x008fe40003f05270 */
[----:B------:R-:W-:-:S04]  /*16e0*/  LOP3.LUT R23, RZ, R23, RZ, 0x33, !PT ;  /* 0x00000017ff177212 */ /* 0x000fc800078e33ff */
[C---:B--2---:R-:W-:Y:S02]  /*16f0*/  SEL R16, R23.reuse, R16, !P0 ;  /* 0x0000001017107207 */ /* 0x044fe40004000000 */
[----:B------:R-:W-:Y:S01]  /*1700*/  SEL R15, R23, R15, !P0 ;  /* 0x0000000f170f7207 */ /* 0x000fe20004000000 */
[----:B----4-:R-:W-:Y:S02]  /*1710*/  IMAD R20, R29, UR6, RZ ;  /* 0x000000061d147c24 */ /* 0x010fe4000f8e02ff */
[----:B------:R-:W-:Y:S01]  /*1720*/  IMAD R19, R28, UR6, RZ ;  /* 0x000000061c137c24 */ /* 0x000fe2000f8e02ff */
[----:B------:R-:W-:Y:S02]  /*1730*/  ULDC UR6, c[0x0][0x240] ;  /* 0x0000900000067ab9 */ /* 0x000fe40000000800 */
[----:B------:R-:W-:Y:S01]  /*1740*/  LEA R28, P2, R20, UR10, 0x1 ;  /* 0x0000000a141c7c11 */ /* 0x000fe2000f8408ff */
[----:B------:R-:W-:Y:S01]  /*1750*/  IMAD R16, R16, UR6, RZ ;  /* 0x0000000610107c24 */ /* 0x000fe2000f8e02ff */
[----:B------:R-:W-:Y:S01]  /*1760*/  SEL R13, R23, R13, !P0 ;  /* 0x0000000d170d7207 */ /* 0x000fe20004000000 */
[----:B------:R-:W-:Y:S01]  /*1770*/  IMAD R15, R15, UR6, RZ ;  /* 0x000000060f0f7c24 */ /* 0x000fe2000f8e02ff */
[----:B-1----:R-:W-:-:S02]  /*1780*/  LEA R24, P1, R19, UR10, 0x1 ;  /* 0x0000000a13187c11 */ /* 0x002fc4000f8208ff */
[C---:B------:R-:W-:Y:S02]  /*1790*/  SEL R11, R23.reuse, R11, !P0 ;  /* 0x0000000b170b7207 */ /* 0x040fe40004000000 */
[C---:B------:R-:W-:Y:S02]  /*17a0*/  SEL R8, R23.reuse, R2, !P0 ;  /* 0x0000000217087207 */ /* 0x040fe40004000000 */
[C---:B------:R-:W-:Y:S02]  /*17b0*/  SEL R10, R23.reuse, R10, !P0 ;  /* 0x0000000a170a7207 */ /* 0x040fe40004000000 */
[C---:B------:R-:W-:Y:S02]  /*17c0*/  SEL R7, R23.reuse, R7, !P0 ;  /* 0x0000000717077207 */ /* 0x040fe40004000000 */
[C---:B------:R-:W-:Y:S02]  /*17d0*/  SEL R6, R23.reuse, R6, !P0 ;  /* 0x0000000617067207 */ /* 0x040fe40004000000 */
[----:B------:R-:W-:-:S02]  /*17e0*/  SEL R5, R23, R5, !P0 ;  /* 0x0000000517057207 */ /* 0x000fc40004000000 */
[C---:B------:R-:W-:Y:S02]  /*17f0*/  SEL R4, R23.reuse, R4, !P0 ;  /* 0x0000000417047207 */ /* 0x040fe40004000000 */
[C---:B------:R-:W-:Y:S02]  /*1800*/  SEL R2, R23.reuse, R0, !P0 ;  /* 0x0000000017027207 */ /* 0x040fe40004000000 */
[C---:B------:R-:W-:Y:S02]  /*1810*/  SEL R9, R23.reuse, R9, !P0 ;  /* 0x0000000917097207 */ /* 0x040fe40004000000 */
[C---:B------:R-:W-:Y:S02]  /*1820*/  SEL R12, R23.reuse, R12, !P0 ;  /* 0x0000000c170c7207 */ /* 0x040fe40004000000 */
[C---:B------:R-:W-:Y:S02]  /*1830*/  SEL R14, R23.reuse, R14, !P0 ;  /* 0x0000000e170e7207 */ /* 0x040fe40004000000 */
[----:B------:R-:W-:-:S02]  /*1840*/  SEL R17, R23, R17, !P0 ;  /* 0x0000001117117207 */ /* 0x000fc40004000000 */
[----:B------:R-:W-:Y:S02]  /*1850*/  SEL R18, R23, R18, !P0 ;  /* 0x0000001217127207 */ /* 0x000fe40004000000 */
[----:B------:R-:W-:Y:S02]  /*1860*/  LEA.HI.X.SX32 R25, R19, UR11, 0x1, P1 ;  /* 0x0000000b13197c11 */ /* 0x000fe400088f0eff */
[----:B------:R-:W-:Y:S01]  /*1870*/  LEA.HI.X.SX32 R29, R20, UR11, 0x1, P2 ;  /* 0x0000000b141d7c11 */ /* 0x000fe200090f0eff */
[----:B------:R-:W-:Y:S01]  /*1880*/  IMAD R13, R13, UR6, RZ ;  /* 0x000000060d0d7c24 */ /* 0x000fe2000f8e02ff */
[----:B------:R-:W-:Y:S02]  /*1890*/  LEA.HI.X.SX32 R0, R21, UR13, 0x1, P3 ;  /* 0x0000000d15007c11 */ /* 0x000fe400098f0eff */
[-C--:B------:R-:W-:Y:S01]  /*18a0*/  LEA R23, P2, R16, R3.reuse, 0x1 ;  /* 0x0000000310177211 */ /* 0x080fe200078408ff */
[----:B------:R-:W-:Y:S01]  /*18b0*/  IMAD R11, R11, UR6, RZ ;  /* 0x000000060b0b7c24 */ /* 0x000fe2000f8e02ff */
[----:B------:R-:W-:Y:S01]  /*18c0*/  LEA R21, P6, R15, R3, 0x1 ;  /* 0x000000030f157211 */ /* 0x000fe200078c08ff */
[----:B------:R-:W-:Y:S01]  /*18d0*/  STL.64 [R1+0xf0], R24 ;  /* 0x0000f01801007387 */ /* 0x000fe20000100a00 */
[----:B------:R-:W-:-:S03]  /*18e0*/  IMAD R10, R10, UR6, RZ ;  /* 0x000000060a0a7c24 */ /* 0x000fc6000f8e02ff */
[----:B------:R1:W-:Y:S01]  /*18f0*/  STL [R1+0x260], R23 ;  /* 0x0002601701007387 */ /* 0x0003e20000100800 */
[----:B------:R-:W-:-:S03]  /*1900*/  IMAD R8, R8, UR6, RZ ;  /* 0x0000000608087c24 */ /* 0x000fc6000f8e02ff */
[----:B------:R2:W-:Y:S01]  /*1910*/  STL [R1+0x268], R21 ;  /* 0x0002681501007387 */ /* 0x0005e20000100800 */
[-C--:B-1----:R-:W-:Y:S02]  /*1920*/  LEA R23, P1, R13, R3.reuse, 0x1 ;  /* 0x000000030d177211 */ /* 0x082fe400078208ff */
[----:B--2---:R-:W-:-:S03]  /*1930*/  LEA R21, P0, R11, R3, 0x1 ;  /* 0x000000030b157211 */ /* 0x004fc600078008ff */
[----:B------:R1:W-:Y:S01]  /*1940*/  STL [R1+0x270], R23 ;  /* 0x0002701701007387 */ /* 0x0003e20000100800 */
[----:B------:R-:W-:Y:S01]  /*1950*/  IMAD R7, R7, UR6, RZ ;  /* 0x0000000607077c24 */ /* 0x000fe2000f8e02ff */
[----:B------:R-:W-:Y:S02]  /*1960*/  LEA.HI.X.SX32 R16, R16, R0, 0x1, P2 ;  /* 0x0000000010107211 */ /* 0x000fe400010f0eff */
[----:B------:R2:W-:Y:S01]  /*1970*/  STL [R1+0x278], R21 ;  /* 0x0002781501007387 */ /* 0x0005e20000100800 */
[----:B------:R-:W-:Y:S01]  /*1980*/  IMAD R6, R6, UR6, RZ ;  /* 0x0000000606067c24 */ /* 0x000fe2000f8e02ff */
[-C--:B-1----:R-:W-:Y:S02]  /*1990*/  LEA R23, P5, R10, R3.reuse, 0x1 ;  /* 0x000000030a177211 */ /* 0x082fe400078a08ff */
[----:B--2---:R-:W-:-:S03]  /*19a0*/  LEA R21, P4, R8, R3, 0x1 ;  /* 0x0000000308157211 */ /* 0x004fc600078808ff */
[----:B------:R1:W-:Y:S01]  /*19b0*/  STL [R1+0x66c], R23 ;  /* 0x00066c1701007387 */ /* 0x0003e20000100800 */
[----:B------:R-:W-:-:S03]  /*19c0*/  IMAD R5, R5, UR6, RZ ;  /* 0x0000000605057c24 */ /* 0x000fc6000f8e02ff */
[----:B------:R2:W-:Y:S01]  /*19d0*/  STL [R1+0x674], R21 ;  /* 0x0006741501007387 */ /* 0x0005e20000100800 */
[----:B------:R-:W-:-:S03]  /*19e0*/  IMAD R4, R4, UR6, RZ ;  /* 0x0000000604047c24 */ /* 0x000fc6000f8e02ff */
[----:B------:R3:W-:Y:S01]  /*19f0*/  STL [R1+0x25c], R16 ;  /* 0x00025c1001007387 */ /* 0x0007e20000100800 */
[-C--:B-1----:R-:W-:Y:S02]  /*1a00*/  LEA R23, P3, R7, R3.reuse, 0x1 ;  /* 0x0000000307177211 */ /* 0x082fe400078608ff */
[-C--:B--2---:R-:W-:Y:S02]  /*1a10*/  LEA.HI.X.SX32 R21, R15, R0.reuse, 0x1, P6 ;  /* 0x000000000f157211 */ /* 0x084fe400030f0eff */
[----:B------:R-:W-:Y:S02]  /*1a20*/  LEA.HI.X.SX32 R15, R13, R0, 0x1, P1 ;  /* 0x000000000d0f7211 */ /* 0x000fe400008f0eff */
[-C--:B---3--:R-:W-:Y:S01]  /*1a30*/  LEA R16, P2, R6, R3.reuse, 0x1 ;  /* 0x0000000306107211 */ /* 0x088fe200078408ff */
[----:B------:R-:W-:Y:S01]  /*1a40*/  STL [R1+0x67c], R23 ;  /* 0x00067c1701007387 */ /* 0x000fe20000100800 */
[----:B------:R-:W-:-:S03]  /*1a50*/  LEA R13, P1, R5, R3, 0x1 ;  /* 0x00000003050d7211 */ /* 0x000fc600078208ff */
[----:B------:R-:W-:Y:S01]  /*1a60*/  STL [R1+0x264], R21 ;  /* 0x0002641501007387 */ /* 0x000fe20000100800 */
[----:B------:R-:W-:-:S03]  /*1a70*/  LEA.HI.X.SX32 R11, R11, R0, 0x1, P0 ;  /* 0x000000000b0b7211 */ /* 0x000fc600000f0eff */
[----:B------:R-:W-:Y:S01]  /*1a80*/  STL [R1+0x684], R16 ;  /* 0x0006841001007387 */ /* 0x000fe20000100800 */
[----:B------:R-:W-:-:S03]  /*1a90*/  IMAD R2, R2, UR6, RZ ;  /* 0x0000000602027c24 */ /* 0x000fc6000f8e02ff */
[----:B------:R1:W-:Y:S01]  /*1aa0*/  STL [R1+0x26c], R15 ;  /* 0x00026c0f01007387 */ /* 0x0003e20000100800 */
[----:B------:R-:W-:-:S03]  /*1ab0*/  IMAD R9, R9, UR6, RZ ;  /* 0x0000000609097c24 */ /* 0x000fc6000f8e02ff */
[----:B------:R2:W-:Y:S01]  /*1ac0*/  STL [R1+0x68c], R13 ;  /* 0x00068c0d01007387 */ /* 0x0005e20000100800 */
[----:B------:R-:W-:Y:S01]  /*1ad0*/  IMAD R12, R12, UR6, RZ ;  /* 0x000000060c0c7c24 */ /* 0x000fe2000f8e02ff */
[-C--:B-1----:R-:W-:Y:S02]  /*1ae0*/  LEA R15, P0, R4, R3.reuse, 0x1 ;  /* 0x00000003040f7211 */ /* 0x082fe400078008ff */
[----:B------:R1:W-:Y:S01]  /*1af0*/  STL [R1+0x274], R11 ;  /* 0x0002740b01007387 */ /* 0x0003e20000100800 */
[----:B--2---:R-:W-:Y:S01]  /*1b00*/  LEA.HI.X.SX32 R13, R10, R0, 0x1, P5 ;  /* 0x000000000a0d7211 */ /* 0x004fe200028f0eff */
[----:B------:R-:W-:Y:S02]  /*1b10*/  IMAD.MOV.U32 R10, RZ, RZ, R24 ;  /* 0x000000ffff0a7224 */ /* 0x000fe400078e0018 */
[----:B------:R2:W-:Y:S01]  /*1b20*/  STL [R1+0x69c], R15 ;  /* 0x00069c0f01007387 */ /* 0x0005e20000100800 */
[----:B------:R-:W-:Y:S01]  /*1b30*/  LEA R16, P5, R2, R3, 0x1 ;  /* 0x0000000302107211 */ /* 0x000fe200078a08ff */
[----:B-1----:R-:W-:-:S02]  /*1b40*/  IMAD.MOV.U32 R11, RZ, RZ, R25 ;  /* 0x000000ffff0b7224 */ /* 0x002fc400078e0019 */
[----:B------:R-:W3:Y:S01]  /*1b50*/  LDL.LU.64 R24, [R1+0x708] ;  /* 0x0007080001187983 */ /* 0x000ee20000300a00 */
[----:B--2---:R-:W-:-:S03]  /*1b60*/  LEA.HI.X.SX32 R15, R8, R0, 0x1, P4 ;  /* 0x00000000080f7211 */ /* 0x004fc600020f0eff */
[----:B------:R1:W-:Y:S01]  /*1b70*/  STL [R1+0x650], R13 ;  /* 0x0006500d01007387 */ /* 0x0003e20000100800 */
[-C--:B------:R-:W-:Y:S01]  /*1b80*/  LEA.HI.X.SX32 R8, R7, R0.reuse, 0x1, P3 ;  /* 0x0000000007087211 */ /* 0x080fe200018f0eff */
[----:B------:R-:W-:Y:S01]  /*1b90*/  IMAD R14, R14, UR6, RZ ;  /* 0x000000060e0e7c24 */ /* 0x000fe2000f8e02ff */
[-C--:B------:R-:W-:Y:S01]  /*1ba0*/  LEA R7, P3, R12, R3.reuse, 0x1 ;  /* 0x000000030c077211 */ /* 0x080fe200078608ff */
[----:B------:R-:W-:Y:S01]  /*1bb0*/  STL [R1+0x6a4], R16 ;  /* 0x0006a41001007387 */ /* 0x000fe20000100800 */
[----:B------:R-:W-:Y:S01]  /*1bc0*/  LEA.HI.X.SX32 R6, R6, R0, 0x1, P2 ;  /* 0x0000000006067211 */ /* 0x000fe200010f0eff */
[----:B------:R-:W-:Y:S01]  /*1bd0*/  IMAD R17, R17, UR6, RZ ;  /* 0x0000000611117c24 */ /* 0x000fe2000f8e02ff */
[----:B-1----:R-:W-:Y:S01]  /*1be0*/  LEA R13, P4, R9, R3, 0x1 ;  /* 0x00000003090d7211 */ /* 0x002fe200078808ff */
[----:B------:R-:W-:Y:S01]  /*1bf0*/  STL [R1+0x670], R15 ;  /* 0x0006700f01007387 */ /* 0x000fe20000100800 */
[----:B------:R-:W-:-:S03]  /*1c00*/  IMAD R18, R18, UR6, RZ ;  /* 0x0000000612127c24 */ /* 0x000fc6000f8e02ff */
[----:B------:R-:W-:Y:S04]  /*1c10*/  STL [R1+0x6c8], R13 ;  /* 0x0006c80d01007387 */ /* 0x000fe80000100800 */
[----:B------:R1:W-:Y:S04]  /*1c20*/  STL [R1+0x678], R8 ;  /* 0x0006780801007387 */ /* 0x0003e80000100800 */
[----:B------:R2:W-:Y:S04]  /*1c30*/  STL [R1+0x6c4], R7 ;  /* 0x0006c40701007387 */ /* 0x0005e80000100800 */
[----:B------:R4:W-:Y:S01]  /*1c40*/  STL [R1+0x680], R6 ;  /* 0x0006800601007387 */ /* 0x0009e20000100800 */
[----:B-1----:R-:W-:-:S02]  /*1c50*/  LEA R8, P2, R14, R3, 0x1 ;  /* 0x000000030e087211 */ /* 0x002fc400078408ff */
[-C--:B--2---:R-:W-:Y:S02]  /*1c60*/  LEA.HI.X.SX32 R7, R5, R0.reuse, 0x1, P1 ;  /* 0x0000000005077211 */ /* 0x084fe400008f0eff */
[-C--:B------:R-:W-:Y:S02]  /*1c70*/  LEA.HI.X.SX32 R5, R4, R0.reuse, 0x1, P0 ;  /* 0x0000000004057211 */ /* 0x080fe400000f0eff */
[-C--:B----4-:R-:W-:Y:S01]  /*1c80*/  LEA R6, P1, R17, R3.reuse, 0x1 ;  /* 0x0000000311067211 */ /* 0x090fe200078208ff */
[----:B------:R-:W-:Y:S01]  /*1c90*/  STL [R1+0x6c0], R8 ;  /* 0x0006c00801007387 */ /* 0x000fe20000100800 */
[----:B------:R-:W-:Y:S02]  /*1ca0*/  LEA R4, P0, R18, R3, 0x1 ;  /* 0x0000000312047211 */ /* 0x000fe400078008ff */
[-C--:B------:R-:W-:Y:S01]  /*1cb0*/  LEA.HI.X.SX32 R3, R2, R0.reuse, 0x1, P5 ;  /* 0x0000000002037211 */ /* 0x080fe200028f0eff */
[----:B------:R-:W-:Y:S01]  /*1cc0*/  STL [R1+0x688], R7 ;  /* 0x0006880701007387 */ /* 0x000fe20000100800 */
[----:B------:R-:W-:Y:S01]  /*1cd0*/  LEA.HI.X.SX32 R2, R9, R0, 0x1, P4 ;  /* 0x0000000009027211 */ /* 0x000fe200020f0eff */
[----:B0-----:R-:W-:-:S02]  /*1ce0*/  IMAD R19, R22, 0x3f, RZ ;  /* 0x0000003f16137824 */ /* 0x001fc400078e02ff */
[----:B------:R0:W-:Y:S04]  /*1cf0*/  STL [R1+0x6bc], R6 ;  /* 0x0006bc0601007387 */ /* 0x0001e80000100800 */
[----:B------:R1:W-:Y:S04]  /*1d00*/  STL [R1+0x690], R5 ;  /* 0x0006900501007387 */ /* 0x0003e80000100800 */
[----:B------:R2:W-:Y:S01]  /*1d10*/  STL [R1+0x6b8], R4 ;  /* 0x0006b80401007387 */ /* 0x0005e20000100800 */
[----:B0-----:R-:W-:-:S03]  /*1d20*/  LEA.HI.X.SX32 R6, R17, R0, 0x1, P1 ;  /* 0x0000000011067211 */ /* 0x001fc600008f0eff */
[----:B------:R-:W-:Y:S01]  /*1d30*/  STL [R1+0x6a0], R3 ;  /* 0x0006a00301007387 */ /* 0x000fe20000100800 */
[----:B-1----:R-:W-:-:S03]  /*1d40*/  LEA.HI.X.SX32 R5, R12, R0, 0x1, P3 ;  /* 0x000000000c057211 */ /* 0x002fc600018f0eff */
[----:B------:R0:W-:Y:S01]  /*1d50*/  STL [R1+0x6a8], R2 ;  /* 0x0006a80201007387 */ /* 0x0001e20000100800 */
[-C--:B--2---:R-:W-:Y:S02]  /*1d60*/  LEA.HI.X.SX32 R4, R14, R0.reuse, 0x1, P2 ;  /* 0x000000000e047211 */ /* 0x084fe400010f0eff */
[----:B------:R-:W-:Y:S01]  /*1d70*/  LEA.HI.X.SX32 R0, R18, R0, 0x1, P0 ;  /* 0x0000000012007211 */ /* 0x000fe200000f0eff */
[----:B------:R-:W-:Y:S01]  /*1d80*/  STL [R1+0x6ac], R5 ;  /* 0x0006ac0501007387 */ /* 0x000fe20000100800 */
[----:B------:R-:W-:Y:S02]  /*1d90*/  IMAD R20, R22, 0x3e, RZ ;  /* 0x0000003e16147824 */ /* 0x000fe400078e02ff */
[C---:B0-----:R-:W-:Y:S01]  /*1da0*/  IMAD.WIDE R2, R19.reuse, 0x2, R28 ;  /* 0x0000000213027825 */ /* 0x041fe200078e021c */
[----:B------:R0:W-:Y:S04]  /*1db0*/  STL [R1+0x6b0], R4 ;  /* 0x0006b00401007387 */ /* 0x0001e80000100800 */
[----:B------:R1:W-:Y:S04]  /*1dc0*/  STL [R1+0x6b4], R6 ;  /* 0x0006b40601007387 */ /* 0x0003e80000100800 */
[----:B------:R-:W-:Y:S01]  /*1dd0*/  STL [R1+0x698], R2 ;  /* 0x0006980201007387 */ /* 0x000fe20000100800 */
[----:B0-----:R-:W-:-:S03]  /*1de0*/  IMAD.WIDE R4, R19, 0x2, R10 ;  /* 0x0000000213047825 */ /* 0x001fc600078e020a */
[----:B------:R-:W-:Y:S04]  /*1df0*/  STL [R1+0x694], R0 ;  /* 0x0006940001007387 */ /* 0x000fe80000100800 */
[----:B------:R0:W-:Y:S01]  /*1e00*/  STL [R1+0x664], R3 ;  /* 0x0006640301007387 */ /* 0x0001e20000100800 */
[----:B-1----:R-:W-:-:S03]  /*1e10*/  IMAD.WIDE R6, R20, 0x2, R10 ;  /* 0x0000000214067825 */ /* 0x002fc600078e020a */
[----:B------:R1:W-:Y:S01]  /*1e20*/  STL [R1+0x668], R4 ;  /* 0x0006680401007387 */ /* 0x0003e20000100800 */
[----:B0-----:R-:W-:-:S03]  /*1e30*/  IMAD.WIDE R2, R20, 0x2, R28 ;  /* 0x0000000214027825 */ /* 0x001fc600078e021c */
[----:B------:R-:W-:Y:S01]  /*1e40*/  STL [R1+0x65c], R5 ;  /* 0x00065c0501007387 */ /* 0x000fe20000100800 */
[----:B-1----:R-:W-:-:S03]  /*1e50*/  IMAD R4, R22, 0x3d, RZ ;  /* 0x0000003d16047824 */ /* 0x002fc600078e02ff */
[----:B------:R-:W-:Y:S04]  /*1e60*/  STL [R1+0x660], R2 ;  /* 0x0006600201007387 */ /* 0x000fe80000100800 */
[----:B------:R0:W-:Y:S01]  /*1e70*/  STL [R1+0x654], R3 ;  /* 0x0006540301007387 */ /* 0x0001e20000100800 */
[----:B------:R-:W-:-:S03]  /*1e80*/  IMAD R0, R22, 0x3c, RZ ;  /* 0x0000003c16007824 */ /* 0x000fc600078e02ff */
[----:B------:R-:W-:Y:S01]  /*1e90*/  STL [R1+0x658], R6 ;  /* 0x0006580601007387 */ /* 0x000fe20000100800 */
[----:B0-----:R-:W-:-:S03]  /*1ea0*/  IMAD.WIDE R2, R4, 0x2, R28 ;  /* 0x0000000204027825 */ /* 0x001fc600078e021c */
[----:B------:R0:W-:Y:S01]  /*1eb0*/  STL [R1+0x630], R7 ;  /* 0x0006300701007387 */ /* 0x0001e20000100800 */
[----:B------:R-:W-:-:S03]  /*1ec0*/  IMAD.WIDE R4, R4, 0x2, R10 ;  /* 0x0000000204047825 */ /* 0x000fc600078e020a */
[----:B------:R-:W-:Y:S04]  /*1ed0*/  STL [R1+0x64c], R2 ;  /* 0x00064c0201007387 */ /* 0x000fe80000100800 */
[----:B------:R1:W-:Y:S04]  /*1ee0*/  STL [R1+0x644], R3 ;  /* 0x0006440301007387 */ /* 0x0003e80000100800 */
[----:B------:R2:W-:Y:S01]  /*1ef0*/  STL [R1+0x648], R4 ;  /* 0x0006480401007387 */ /* 0x0005e20000100800 */
[----:B0-----:R-:W-:-:S04]  /*1f00*/  IMAD.WIDE R6, R0, 0x2, R10 ;  /* 0x0000000200067825 */ /* 0x001fc800078e020a */
[----:B-1----:R-:W-:Y:S01]  /*1f10*/  IMAD.WIDE R2, R0, 0x2, R28 ;  /* 0x0000000200027825 */ /* 0x002fe200078e021c */
[----:B------:R-:W-:Y:S03]  /*1f20*/  STL [R1+0x63c], R5 ;  /* 0x00063c0501007387 */ /* 0x000fe60000100800 */
[C---:B--2---:R-:W-:Y:S01]  /*1f30*/  IMAD R4, R22.reuse, 0x3b, RZ ;  /* 0x0000003b16047824 */ /* 0x044fe200078e02ff */
[----:B------:R-:W-:Y:S04]  /*1f40*/  STL [R1+0x640], R2 ;  /* 0x0006400201007387 */ /* 0x000fe80000100800 */
[----:B------:R0:W-:Y:S01]  /*1f50*/  STL [R1+0x634], R3 ;  /* 0x0006340301007387 */ /* 0x0001e20000100800 */
[----:B------:R-:W-:-:S03]  /*1f60*/  IMAD R0, R22, 0x3a, RZ ;  /* 0x0000003a16007824 */ /* 0x000fc600078e02ff */
[----:B------:R1:W-:Y:S01]  /*1f70*/  STL [R1+0x638], R6 ;  /* 0x0006380601007387 */ /* 0x0003e20000100800 */
[----:B0-----:R-:W-:-:S03]  /*1f80*/  IMAD.WIDE R2, R4, 0x2, R28 ;  /* 0x0000000204027825 */ /* 0x001fc600078e021c */
[----:B------:R-:W-:Y:S01]  /*1f90*/  STL [R1+0x27c], R7 ;  /* 0x00027c0701007387 */ /* 0x000fe20000100800 */
[----:B------:R-:W-:-:S03]  /*1fa0*/  IMAD.WIDE R4, R4, 0x2, R10 ;  /* 0x0000000204047825 */ /* 0x000fc600078e020a */
[----:B------:R-:W-:Y:S04]  /*1fb0*/  STL [R1+0x62c], R2 ;  /* 0x00062c0201007387 */ /* 0x000fe80000100800 */
[----:B------:R0:W-:Y:S01]  /*1fc0*/  STL [R1+0x624], R3 ;  /* 0x0006240301007387 */ /* 0x0001e20000100800 */
[----:B-1----:R-:W-:-:S03]  /*1fd0*/  IMAD R6, R22, 0x39, RZ ;  /* 0x0000003916067824 */ /* 0x002fc600078e02ff */
[----:B------:R-:W-:Y:S01]  /*1fe0*/  STL [R1+0x628], R4 ;  /* 0x0006280401007387 */ /* 0x000fe20000100800 */
[----:B0-----:R-:W-:-:S03]  /*1ff0*/  IMAD.WIDE R2, R0, 0x2, R28 ;  /* 0x0000000200027825 */ /* 0x001fc600078e021c */
[----:B------:R0:W-:Y:S04]  /*2000*/  STL [R1+0x280], R5 ;  /* 0x0002800501007387 */ /* 0x0001e80000100800 */
[----:B------:R-:W-:Y:S04]  /*2010*/  STL [R1+0x620], R2 ;  /* 0x0006200201007387 */ /* 0x000fe80000100800 */
[----:B------:R1:W-:Y:S01]  /*2020*/  STL [R1+0x284], R3 ;  /* 0x0002840301007387 */ /* 0x0003e20000100800 */
[----:B0-----:R-:W-:-:S04]  /*2030*/  IMAD.WIDE R4, R0, 0x2, R10 ;  /* 0x0000000200047825 */ /* 0x001fc800078e020a */
[----:B------:R-:W-:Y:S01]  /*2040*/  IMAD R0, R22, 0x38, RZ ;  /* 0x0000003816007824 */ /* 0x000fe200078e02ff */
[----:B------:R-:W-:Y:S01]  /*2050*/  STL [R1+0x28c], R4 ;  /* 0x00028c0401007387 */ /* 0x000fe20000100800 */
[----:B-1----:R-:W-:-:S03]  /*2060*/  IMAD.WIDE R2, R6, 0x2, R28 ;  /* 0x0000000206027825 */ /* 0x002fc600078e021c */
        /* <DEDUP_REMOVED lines=165> */
[----:B------:R-:W-:-:S03]  /*2ac0*/  IMAD.SHL.U32 R0, R22, 0x20, RZ ;  /* 0x0000002016007824 */ /* 0x000fc600078e00ff */
        /* <DEDUP_REMOVED lines=215> */
[----:B------:R1:W-:Y:S01]  /*3840*/  STL [R1+0x5f0], R3 ;  /* 0x0005f00301007387 */ /* 0x0003e20000100800 */
[----:B0-----:R-:W-:-:S03]  /*3850*/  IMAD.WIDE R4, R0, 0x2, R10 ;  /* 0x0000000200047825 */ /* 0x001fc600078e020a */
[----:B------:R-:W-:Y:S01]  /*3860*/  STL [R1+0x5fc], R6 ;  /* 0x0005fc0601007387 */ /* 0x000fe20000100800 */
[----:B-1----:R-:W-:-:S03]  /*3870*/  IMAD.WIDE R2, R0, 0x2, R28 ;  /* 0x0000000200027825 */ /* 0x002fc600078e021c */
[----:B------:R0:W-:Y:S04]  /*3880*/  STL [R1+0x5f8], R7 ;  /* 0x0005f80701007387 */ /* 0x0001e80000100800 */
[----:B------:R-:W-:Y:S04]  /*3890*/  STL [R1+0x604], R2 ;  /* 0x0006040201007387 */ /* 0x000fe80000100800 */
[----:B------:R1:W-:Y:S01]  /*38a0*/  STL [R1+0x600], R3 ;  /* 0x0006000301007387 */ /* 0x0003e20000100800 */
[----:B0-----:R-:W-:-:S03]  /*38b0*/  IMAD.WIDE R6, R22, 0x2, R28 ;  /* 0x0000000216067825 */ /* 0x001fc600078e021c */
[----:B------:R-:W-:Y:S04]  /*38c0*/  STL [R1+0x60c], R4 ;  /* 0x00060c0401007387 */ /* 0x000fe80000100800 */
[----:B------:R-:W-:Y:S01]  /*38d0*/  STL [R1+0x608], R5 ;  /* 0x0006080501007387 */ /* 0x000fe20000100800 */
[----:B-1----:R-:W-:-:S03]  /*38e0*/  IMAD.WIDE R2, R22, 0x2, R10 ;  /* 0x0000000216027825 */ /* 0x002fc600078e020a */
[----:B------:R-:W-:Y:S04]  /*38f0*/  STL [R1+0x614], R6 ;  /* 0x0006140601007387 */ /* 0x000fe80000100800 */
[----:B------:R-:W-:Y:S04]  /*3900*/  STL [R1+0x610], R7 ;  /* 0x0006100701007387 */ /* 0x000fe80000100800 */
[----:B------:R0:W-:Y:S04]  /*3910*/  STL [R1+0x61c], R2 ;  /* 0x00061c0201007387 */ /* 0x0001e80000100800 */
[----:B------:R1:W-:Y:S04]  /*3920*/  STL [R1+0x618], R3 ;  /* 0x0006180301007387 */ /* 0x0003e80000100800 */
[----:B------:R2:W-:Y:S04]  /*3930*/  STL [R1+0x258], RZ ;  /* 0x000258ff01007387 */ /* 0x0005e80000100800 */
[----:B------:R2:W-:Y:S04]  /*3940*/  STL [R1+0xb0], RZ ;  /* 0x0000b0ff01007387 */ /* 0x0005e80000100800 */
[----:B------:R2:W-:Y:S04]  /*3950*/  STL [R1+0xb4], RZ ;  /* 0x0000b4ff01007387 */ /* 0x0005e80000100800 */
[----:B------:R2:W-:Y:S04]  /*3960*/  STL [R1+0xb8], RZ ;  /* 0x0000b8ff01007387 */ /* 0x0005e80000100800 */
[----:B------:R2:W-:Y:S04]  /*3970*/  STL [R1+0xbc], RZ ;  /* 0x0000bcff01007387 */ /* 0x0005e80000100800 */
[----:B------:R2:W-:Y:S04]  /*3980*/  STL [R1+0xa0], RZ ;  /* 0x0000a0ff01007387 */ /* 0x0005e80000100800 */
[----:B------:R2:W-:Y:S04]  /*3990*/  STL [R1+0xa4], RZ ;  /* 0x0000a4ff01007387 */ /* 0x0005e80000100800 */
[----:B------:R2:W-:Y:S04]  /*39a0*/  STL [R1+0xa8], RZ ;  /* 0x0000a8ff01007387 */ /* 0x0005e80000100800 */
[----:B------:R2:W-:Y:S01]  /*39b0*/  STL [R1+0xac], RZ ;  /* 0x0000acff01007387 */ /* 0x0005e20000100800 */
[----:B------:R-:W-:-:S03]  /*39c0*/  IMAD.SHL.U32 R22, R22, 0x40, RZ ;  /* 0x0000004016167824 */ /* 0x000fc600078e00ff */
[----:B------:R2:W-:Y:S04]  /*39d0*/  STL [R1+0x90], RZ ;  /* 0x000090ff01007387 */ /* 0x0005e80000100800 */
[----:B------:R2:W-:Y:S04]  /*39e0*/  STL [R1+0x94], RZ ;  /* 0x000094ff01007387 */ /* 0x0005e80000100800 */
[----:B------:R2:W-:Y:S04]  /*39f0*/  STL [R1+0x98], RZ ;  /* 0x000098ff01007387 */ /* 0x0005e80000100800 */
[----:B------:R2:W-:Y:S04]  /*3a00*/  STL [R1+0x9c], RZ ;  /* 0x00009cff01007387 */ /* 0x0005e80000100800 */
[----:B------:R2:W-:Y:S01]  /*3a10*/  STL [R1+0x40], RZ ;  /* 0x000040ff01007387 */ /* 0x0005e20000100800 */
[----:B0-----:R-:W-:-:S03]  /*3a20*/  IMAD.SHL.U32 R2, R27, 0x2, RZ ;  /* 0x000000021b027824 */ /* 0x001fc600078e00ff */
[----:B------:R2:W-:Y:S01]  /*3a30*/  STL [R1+0x44], RZ ;  /* 0x000044ff01007387 */ /* 0x0005e20000100800 */
[----:B-1----:R-:W-:-:S03]  /*3a40*/  SHF.R.S32.HI R3, RZ, 0x1f, R22 ;  /* 0x0000001fff037819 */ /* 0x002fc60000011416 */
[----:B------:R2:W-:Y:S04]  /*3a50*/  STL [R1+0x48], RZ ;  /* 0x000048ff01007387 */ /* 0x0005e80000100800 */
[----:B------:R2:W-:Y:S04]  /*3a60*/  STL [R1+0x4c], RZ ;  /* 0x00004cff01007387 */ /* 0x0005e80000100800 */
[----:B------:R2:W-:Y:S01]  /*3a70*/  STL [R1+0x80], RZ ;  /* 0x000080ff01007387 */ /* 0x0005e20000100800 */
[----:B------:R-:W-:-:S03]  /*3a80*/  SHF.L.U64.HI R0, R22, 0x1, R3 ;  /* 0x0000000116007819 */ /* 0x000fc60000010203 */
[----:B------:R2:W-:Y:S01]  /*3a90*/  STL [R1+0x84], RZ ;  /* 0x000084ff01007387 */ /* 0x0005e20000100800 */
[----:B---3--:R-:W-:-:S03]  /*3aa0*/  SHF.R.S32.HI R4, RZ, 0x6, R24 ;  /* 0x00000006ff047819 */ /* 0x008fc60000011418 */
[----:B------:R2:W-:Y:S01]  /*3ab0*/  STL [R1+0x88], RZ ;  /* 0x000088ff01007387 */ /* 0x0005e20000100800 */
[----:B------:R-:W-:-:S03]  /*3ac0*/  LOP3.LUT R3, R2, 0x30, RZ, 0x3c, !PT ;  /* 0x0000003002037812 */ /* 0x000fc600078e3cff */
[----:B------:R2:W-:Y:S01]  /*3ad0*/  STL [R1+0x8c], RZ ;  /* 0x00008cff01007387 */ /* 0x0005e20000100800 */
[----:B------:R-:W-:-:S03]  /*3ae0*/  LOP3.LUT R4, R2, 0x20, RZ, 0x3c, !PT ;  /* 0x0000002002047812 */ /* 0x000fc600078e3cff */
[----:B------:R2:W-:Y:S01]  /*3af0*/  STL [R1+0x60], RZ ;  /* 0x000060ff01007387 */ /* 0x0005e20000100800 */
[----:B------:R-:W-:-:S03]  /*3b00*/  LOP3.LUT R3, R2, 0x60, RZ, 0x3c, !PT ;  /* 0x0000006002037812 */ /* 0x000fc600078e3cff */
[----:B------:R2:W-:Y:S01]  /*3b10*/  STL [R1+0x64], RZ ;  /* 0x000064ff01007387 */ /* 0x0005e20000100800 */
[----:B------:R-:W-:Y:S02]  /*3b20*/  LOP3.LUT R4, R2, 0x50, RZ, 0x3c, !PT ;  /* 0x0000005002047812 */ /* 0x000fe400078e3cff */
[----:B------:R-:W-:Y:S01]  /*3b30*/  LOP3.LUT R3, R25, 0x40, RZ, 0x3c, !PT ;  /* 0x0000004019037812 */ /* 0x000fe200078e3cff */
[----:B------:R2:W-:Y:S01]  /*3b40*/  STL [R1+0x68], RZ ;  /* 0x000068ff01007387 */ /* 0x0005e20000100800 */
[----:B------:R-:W-:-:S03]  /*3b50*/  LOP3.LUT R4, R26, 0x40, RZ, 0x3c, !PT ;  /* 0x000000401a047812 */ /* 0x000fc600078e3cff */
[----:B------:R2:W-:Y:S04]  /*3b60*/  STL [R1+0x6c], RZ ;  /* 0x00006cff01007387 */ /* 0x0005e80000100800 */
[----:B------:R2:W-:Y:S04]  /*3b70*/  STL [R1+0xd0], RZ ;  /* 0x0000d0ff01007387 */ /* 0x0005e80000100800 */
[----:B------:R2:W-:Y:S04]  /*3b80*/  STL [R1+0xd4], RZ ;  /* 0x0000d4ff01007387 */ /* 0x0005e80000100800 */
[----:B------:R2:W-:Y:S04]  /*3b90*/  STL [R1+0xd8], RZ ;  /* 0x0000d8ff01007387 */ /* 0x0005e80000100800 */
[----:B------:R2:W-:Y:S04]  /*3ba0*/  STL [R1+0xdc], RZ ;  /* 0x0000dcff01007387 */ /* 0x0005e80000100800 */
[----:B------:R2:W-:Y:S04]  /*3bb0*/  STL [R1+0x6fc], R3 ;  /* 0x0006fc0301007387 */ /* 0x0005e80000100800 */
[----:B------:R2:W-:Y:S01]  /*3bc0*/  STL [R1+0x700], R4 ;  /* 0x0007000401007387 */ /* 0x0005e20000100800 */
[----:B------:R-:W-:Y:S01]  /*3bd0*/  USHF.L.U32 UR5, UR5, 0x6, URZ ;  /* 0x0000000605057899 */ /* 0x000fe2000800063f */
[----:B------:R-:W-:-:S02]  /*3be0*/  LOP3.LUT R5, R2, 0x10, RZ, 0x3c, !PT ;  /* 0x0000001002057812 */ /* 0x000fc400078e3cff */
[----:B------:R-:W-:Y:S02]  /*3bf0*/  CS2R R20, SRZ ;  /* 0x0000000000147805 */ /* 0x000fe4000001ff00 */
[C---:B------:R-:W-:Y:S01]  /*3c00*/  LOP3.LUT R5, R2.reuse, 0x40, RZ, 0x3c, !PT ;  /* 0x0000004002057812 */ /* 0x040fe200078e3cff */
[----:B------:R-:W-:Y:S01]  /*3c10*/  USHF.R.S32.HI UR6, URZ, 0x1f, UR5 ;  /* 0x0000001f3f067899 */ /* 0x000fe20008011405 */
[----:B------:R-:W-:Y:S02]  /*3c20*/  CS2R R22, SRZ ;  /* 0x0000000000167805 */ /* 0x000fe4000001ff00 */
[----:B------:R-:W-:Y:S01]  /*3c30*/  LOP3.LUT R5, R2, 0x70, RZ, 0x3c, !PT ;  /* 0x0000007002057812 */ /* 0x000fe200078e3cff */
[----:B------:R-:W-:Y:S02]  /*3c40*/  USHF.L.U32 UR7, UR5, 0x1, URZ ;  /* 0x0000000105077899 */ /* 0x000fe4000800063f */
[----:B--2---:R-:W-:-:S12]  /*3c50*/  USHF.L.U64.HI UR6, UR5, 0x1, UR6 ;  /* 0x0000000105067899 */ /* 0x004fd80008010206 */
.L_x_1:
[----:B0-----:R0:W-:Y:S01]  /*3c60*/  STL [R1+0xc2c], R29 ;  /* 0x000c2c1d01007387 */ /* 0x0011e20000100800 */
[----:B------:R-:W1:Y:S03]  /*3c70*/  LDC R3, c[0x0][0x230] ;  /* 0x00008c00ff037b82 */ /* 0x000e660000000800 */
[----:B------:R-:W2:Y:S04]  /*3c80*/  LDL.64 R4, [R1+0xf0] ;  /* 0x0000f00001047983 */ /* 0x000ea80000100a00 */
[----:B0-----:R-:W1:Y:S04]  /*3c90*/  LDL R29, [R1+0x258] ;  /* 0x00025800011d7983 */ /* 0x001e680000100800 */
[----:B-----5:R-:W-:Y:S04]  /*3ca0*/  STL [R1+0xbf8], R8 ;  /* 0x000bf80801007387 */ /* 0x020fe80000100800 */
[----:B------:R-:W-:Y:S04]  /*3cb0*/  STL [R1+0xc00], R8 ;  /* 0x000c000801007387 */ /* 0x000fe80000100800 */
[----:B------:R-:W-:Y:S04]  /*3cc0*/  STL [R1+0xc08], R8 ;  /* 0x000c080801007387 */ /* 0x000fe80000100800 */
[----:B------:R-:W-:Y:S04]  /*3cd0*/  STL [R1+0xc10], R8 ;  /* 0x000c100801007387 */ /* 0x000fe80000100800 */
[----:B------:R-:W-:Y:S04]  /*3ce0*/  STL [R1+0xc18], R8 ;  /* 0x000c180801007387 */ /* 0x000fe80000100800 */
[----:B------:R-:W-:Y:S04]  /*3cf0*/  STL [R1+0xc20], R8 ;  /* 0x000c200801007387 */ /* 0x000fe80000100800 */
[----:B------:R0:W-:Y:S04]  /*3d00*/  STL [R1+0xc28], R8 ;  /* 0x000c280801007387 */ /* 0x0001e80000100800 */
[----:B------:R-:W-:Y:S04]  /*3d10*/  STL [R1+0xbbc], R10 ;  /* 0x000bbc0a01007387 */ /* 0x000fe80000100800 */
        /* <DEDUP_REMOVED lines=94> */
[----:B------:R-:W-:Y:S01]  /*4300*/  STL [R1+0xa90], R14 ;  /* 0x000a900e01007387 */ /* 0x000fe20000100800 */
[----:B-1----:R-:W-:-:S03]  /*4310*/  IMAD R3, R29, -0x40, R3 ;  /* 0xffffffc01d037824 */ /* 0x002fc600078e0203 */
[----:B------:R-:W-:Y:S04]  /*4320*/  STL [R1+0xa8c], R7 ;  /* 0x000a8c0701007387 */ /* 0x000fe80000100800 */
[----:B------:R-:W-:Y:S04]  /*4330*/  STL.64 [R1+0x9f0], R22 ;  /* 0x0009f01601007387 */ /* 0x000fe80000100a00 */
[----:B------:R-:W-:Y:S04]  /*4340*/  STL.64 [R1+0x9e8], R20 ;  /* 0x0009e81401007387 */ /* 0x000fe80000100a00 */
[----:B------:R-:W-:Y:S04]  /*4350*/  STL [R1+0x7d0], R0 ;  /* 0x0007d00001007387 */ /* 0x000fe80000100800 */
[----:B------:R-:W3:Y:S01]  /*4360*/  LDL.LU R29, [R1+0xc2c] ;  /* 0x000c2c00011d7983 */ /* 0x000ee20000300800 */
[----:B------:R-:W-:-:S02]  /*4370*/  ISETP.GT.AND P0, PT, R3, RZ, PT ;  /* 0x000000ff0300720c */ /* 0x000fc40003f04270 */
[----:B------:R-:W-:Y:S02]  /*4380*/  PRMT R6, RZ, 0x7610, R6 ;  /* 0x00007610ff067816 */ /* 0x000fe40000000006 */
[----:B------:R-:W-:Y:S01]  /*4390*/  PRMT R9, RZ, 0x7610, R9 ;  /* 0x00007610ff097816 */ /* 0x000fe20000000009 */
[----:B------:R-:W-:Y:S08]  /*43a0*/  STL [R1+0x7d8], R28 ;  /* 0x0007d81c01007387 */ /* 0x000ff00000100800 */
[----:B--2---:R1:W2:Y:S02]  /*43b0*/  @P0 LDG.E.U16 R6, desc[UR8][R4.64] ;  /* 0x0000000804060981 */ /* 0x0042a4000c1e1500 */
[----:B-1----:R-:W-:-:S02]  /*43c0*/  @P0 IMAD.MOV.U32 R4, RZ, RZ, R28 ;  /* 0x000000ffff040224 */ /* 0x002fc400078e001c */
[----:B---3--:R-:W-:Y:S01]  /*43d0*/  @P0 IMAD.MOV.U32 R5, RZ, RZ, R29 ;  /* 0x000000ffff050224 */ /* 0x008fe200078e001d */
[----:B------:R-:W-:Y:S04]  /*43e0*/  STL [R1+0x7d4], R29 ;  /* 0x0007d41d01007387 */ /* 0x000fe80000100800 */
[----:B------:R1:W3:Y:S04]  /*43f0*/  @P0 LDG.E.U16 R9, desc[UR8][R4.64] ;  /* 0x0000000804090981 */ /* 0x0002e8000c1e1500 */
[----:B------:R-:W1:Y:S04]  /*4400*/  LDL R4, [R1+0x618] ;  /* 0x0006180001047983 */ /* 0x000e680000100800 */
[----:B------:R-:W1:Y:S01]  /*4410*/  LDL R5, [R1+0x61c] ;  /* 0x00061c0001057983 */ /* 0x000e620000100800 */
[----:B------:R-:W-:-:S02]  /*4420*/  ISETP.GT.AND P1, PT, R3, 0x1, PT ;  /* 0x000000010300780c */ /* 0x000fc40003f24270 */
[----:B0-----:R-:W-:-:S11]  /*4430*/  PRMT R8, RZ, 0x7610, R8 ;  /* 0x00007610ff087816 */ /* 0x001fd60000000008 */
[----:B-1----:R-:W-:-:S04]  /*4440*/  @P1 LOP3.LUT R5, R5, R4, RZ, 0x3c, !PT ;  /* 0x0000000405051212 */ /* 0x002fc800078e3cff */
[----:B------:R-:W-:-:S04]  /*4450*/  @P1 LOP3.LUT R4, R5, R4, RZ, 0x3c, !PT ;  /* 0x0000000405041212 */ /* 0x000fc800078e3cff */
[----:B------:R-:W-:-:S05]  /*4460*/  @P1 LOP3.LUT R5, R5, R4, RZ, 0x3c, !PT ;  /* 0x0000000405051212 */ /* 0x000fca00078e3cff */
[----:B------:R-:W4:Y:S04]  /*4470*/  @P1 LDG.E.U16 R8, desc[UR8][R4.64] ;  /* 0x0000000804081981 */ /* 0x000f28000c1e1500 */
[----:B----4-:R0:W-:Y:S04]  /*4480*/  STL [R1+0x254], R8 ;  /* 0x0002540801007387 */ /* 0x0101e80000100800 */
[----:B0-----:R-:W4:Y:S04]  /*4490*/  LDL.LU R8, [R1+0xc28] ;  /* 0x000c280001087983 */ /* 0x001f280000300800 */
[----:B------:R-:W2:Y:S04]  /*44a0*/  LDL R4, [R1+0x610] ;  /* 0x0006100001047983 */ /* 0x000ea80000100800 */
[----:B------:R-:W2:Y:S01]  /*44b0*/  LDL R5, [R1+0x614] ;  /* 0x0006140001057983 */ /* 0x000ea20000100800 */
[----:B------:R-:W-:-:S02]  /*44c0*/  PRMT R10, RZ, 0x7610, R10 ;  /* 0x00007610ff0a7816 */ /* 0x000fc4000000000a */
[----:B--2---:R-:W-:-:S04]  /*44d0*/  @P1 LOP3.LUT R5, R5, R4, RZ, 0x3c, !PT ;  /* 0x0000000405051212 */ /* 0x004fc800078e3cff */
[----:B------:R-:W-:-:S04]  /*44e0*/  @P1 LOP3.LUT R4, R5, R4, RZ, 0x3c, !PT ;  /* 0x0000000405041212 */ /* 0x000fc800078e3cff */
[----:B------:R-:W-:-:S05]  /*44f0*/  @P1 LOP3.LUT R5, R5, R4, RZ, 0x3c, !PT ;  /* 0x0000000405051212 */ /* 0x000fca00078e3cff */
[----:B------:R-:W2:Y:S01]  /*4500*/  @P1 LDG.E.U16 R10, desc[UR8][R4.64] ;  /* 0x00000008040a1981 */ /* 0x000ea2000c1e1500 */
[----:B------:R-:W-:-:S03]  /*4510*/  ISETP.GT.AND P2, PT, R3, 0x2, PT ;  /* 0x000000020300780c */ /* 0x000fc60003f44270 */
[----:B--2---:R0:W-:Y:S04]  /*4520*/  STL [R1+0x250], R10 ;  /* 0x0002500a01007387 */ /* 0x0041e80000100800 */
[----:B0-----:R-:W2:Y:S04]  /*4530*/  LDL.LU R10, [R1+0xc24] ;  /* 0x000c2400010a7983 */ /* 0x001ea80000300800 */
[----:B------:R-:W3:Y:S04]  /*4540*/  LDL R4, [R1+0x608] ;  /* 0x0006080001047983 */ /* 0x000ee80000100800 */
[----:B------:R-:W3:Y:S01]  /*4550*/  LDL R5, [R1+0x60c] ;  /* 0x00060c0001057983 */ /* 0x000ee20000100800 */
[----:B----4-:R-:W-:-:S02]  /*4560*/  PRMT R8, RZ, 0x7610, R8 ;  /* 0x00007610ff087816 */ /* 0x010fc40000000008 */
[----:B---3--:R-:W-:-:S04]  /*4570*/  @P2 LOP3.LUT R5, R5, R4, RZ, 0x3c, !PT ;  /* 0x0000000405052212 */ /* 0x008fc800078e3cff */
[----:B------:R-:W-:-:S04]  /*4580*/  @P2 LOP3.LUT R4, R5, R4, RZ, 0x3c, !PT ;  /* 0x0000000405042212 */ /* 0x000fc800078e3cff */
[----:B------:R-:W-:-:S05]  /*4590*/  @P2 LOP3.LUT R5, R5, R4, RZ, 0x3c, !PT ;  /* 0x0000000405052212 */ /* 0x000fca00078e3cff */
[----:B------:R-:W3:Y:S04]  /*45a0*/  @P2 LDG.E.U16 R8, desc[UR8][R4.64] ;  /* 0x0000000804082981 */ /* 0x000ee8000c1e1500 */
[----:B---3--:R0:W-:Y:S04]  /*45b0*/  STL [R1+0x24c], R8 ;  /* 0x00024c0801007387 */ /* 0x0081e80000100800 */
[----:B0-----:R-:W3:Y:S04]  /*45c0*/  LDL.LU R8, [R1+0xc20] ;  /* 0x000c200001087983 */ /* 0x001ee80000300800 */
[----:B------:R-:W4:Y:S04]  /*45d0*/  LDL R4, [R1+0x600] ;  /* 0x0006000001047983 */ /* 0x000f280000100800 */
[----:B------:R-:W4:Y:S01]  /*45e0*/  LDL R5, [R1+0x604] ;  /* 0x0006040001057983 */ /* 0x000f220000100800 */
[----:B--2---:R-:W-:-:S02]  /*45f0*/  PRMT R10, RZ, 0x7610, R10 ;  /* 0x00007610ff0a7816 */ /* 0x004fc4000000000a */
[----:B----4-:R-:W-:-:S04]  /*4600*/  @P2 LOP3.LUT R5, R5, R4, RZ, 0x3c, !PT ;  /* 0x0000000405052212 */ /* 0x010fc800078e3cff */
[----:B------:R-:W-:-:S04]  /*4610*/  @P2 LOP3.LUT R4, R5, R4, RZ, 0x3c, !PT ;  /* 0x0000000405042212 */ /* 0x000fc800078e3cff */
[----:B------:R-:W-:-:S05]  /*4620*/  @P2 LOP3.LUT R5, R5, R4, RZ, 0x3c, !PT ;  /* 0x0000000405052212 */ /* 0x000fca00078e3cff */
[----:B------:R-:W2:Y:S01]  /*4630*/  @P2 LDG.E.U16 R10, desc[UR8][R4.64] ;  /* 0x00000008040a2981 */ /* 0x000ea2000c1e1500 */
[----:B------:R-:W-:-:S03]  /*4640*/  ISETP.GT.AND P0, PT, R3, 0x3, PT ;  /* 0x000000030300780c */ /* 0x000fc60003f04270 */
[----:B--2---:R0:W-:Y:S04]  /*4650*/  STL [R1+0x248], R10 ;  /* 0x0002480a01007387 */ /* 0x0041e80000100800 */
[----:B0-----:R-:W2:Y:S04]  /*4660*/  LDL.LU R10, [R1+0xc1c] ;  /* 0x000c1c00010a7983 */ /* 0x001ea80000300800 */
[----:B------:R-:W4:Y:S04]  /*4670*/  LDL R4, [R1+0x5f8] ;  /* 0x0005f80001047983 */ /* 0x000f280000100800 */
[----:B------:R-:W4:Y:S01]  /*4680*/  LDL R5, [R1+0x5fc] ;  /* 0x0005fc0001057983 */ /* 0x000f220000100800 */
[----:B---3--:R-:W-:-:S02]  /*4690*/  PRMT R8, RZ, 0x7610, R8 ;  /* 0x00007610ff087816 */ /* 0x008fc40000000008 */
[----:B----4-:R-:W-:-:S04]  /*46a0*/  @P0 LOP3.LUT R5, R5, R4, RZ, 0x3c, !PT ;  /* 0x0000000405050212 */ /* 0x010fc800078e3cff */
        /* <DEDUP_REMOVED lines=97> */
[----:B------:R0:W3:Y:S04]  /*4cc0*/  @P2 LDG.E.U16 R8, desc[UR8][R4.64] ;  /* 0x0000000804082981 */ /* 0x0000e8000c1e1500 */
[----:B------:R-:W0:Y:S04]  /*4cd0*/  LDL R4, [R1+0x5a0] ;  /* 0x0005a00001047983 */ /* 0x000e280000100800 */
[----:B------:R-:W0:Y:S01]  /*4ce0*/  LDL R5, [R1+0x5a4] ;  /* 0x0005a40001057983 */ /* 0x000e220000100800 */
[----:B------:R-:W-:Y:S02]  /*4cf0*/  PRMT R11, RZ, 0x7610, R11 ;  /* 0x00007610ff0b7816 */ /* 0x000fe4000000000b */
[----:B0-----:R-:W-:-:S04]  /*4d00*/  @P2 LOP3.LUT R5, R5, R4, RZ, 0x3c, !PT ;  /* 0x0000000405052212 */ /* 0x001fc800078e3cff */
[----:B------:R-:W-:-:S04]  /*4d10*/  @P2 LOP3.LUT R4, R5, R4, RZ, 0x3c, !PT ;  /* 0x0000000405042212 */ /* 0x000fc800078e3cff */
[----:B------:R-:W-:-:S05]  /*4d20*/  @P2 LOP3.LUT R5, R5, R4, RZ, 0x3c, !PT ;  /* 0x0000000405052212 */ /* 0x000fca00078e3cff */
[----:B------:R-:W4:Y:S01]  /*4d30*/  @P2 LDG.E.U16 R11, desc[UR8][R4.64] ;  /* 0x00000008040b2981 */ /* 0x000f22000c1e1500 */
[----:B------:R-:W-:-:S03]  /*4d40*/  ISETP.GT.AND P0, PT, R3, 0x9, PT ;  /* 0x000000090300780c */ /* 0x000fc60003f04270 */
[----:B----4-:R0:W-:Y:S04]  /*4d50*/  STL [R1+0x200], R11 ;  /* 0x0002000b01007387 */ /* 0x0101e80000100800 */
[----:B0-----:R-:W4:Y:S04]  /*4d60*/  LDL.LU R11, [R1+0xbf0] ;  /* 0x000bf000010b7983 */ /* 0x001f280000300800 */
[----:B------:R-:W3:Y:S04]  /*4d70*/  LDL R4, [R1+0x598] ;  /* 0x0005980001047983 */ /* 0x000ee80000100800 */
[----:B------:R-:W3:Y:S01]  /*4d80*/  LDL R5, [R1+0x59c] ;  /* 0x00059c0001057983 */ /* 0x000ee20000100800 */
[----:B--2---:R-:W-:-:S02]  /*4d90*/  PRMT R10, RZ, 0x7610, R10 ;  /* 0x00007610ff0a7816 */ /* 0x004fc4000000000a */
[----:B---3--:R-:W-:-:S04]  /*4da0*/  @P0 LOP3.LUT R5, R5, R4, RZ, 0x3c, !PT ;  /* 0x0000000405050212 */ /* 0x008fc800078e3cff */
[----:B------:R-:W-:-:S04]  /*4db0*/  @P0 LOP3.LUT R4, R5, R4, RZ, 0x3c, !PT ;  /* 0x0000000405040212 */ /* 0x000fc800078e3cff */
[----:B------:R-:W-:-:S05]  /*4dc0*/  @P0 LOP3.LUT R5, R5, R4, RZ, 0x3c, !PT ;  /* 0x0000000405050212 */ /* 0x000fca00078e3cff */
[----:B------:R-:W2:Y:S04]  /*4dd0*/  @P0 LDG.E.U16 R10, desc[UR8][R4.64] ;  /* 0x00000008040a0981 */ /* 0x000ea8000c1e1500 */
        /* <DEDUP_REMOVED lines=8> */
[----:B------:R-:W3:Y:S01]  /*4e60*/  @P0 LDG.E.U16 R11, desc[UR8][R4.64] ;  /* 0x00000008040b0981 */ /* 0x000ee2000c1e1500 */
[----:B------:R-:W-:-:S03]  /*4e70*/  ISETP.GT.AND P1, PT, R3, 0xa, PT ;  /* 0x0000000a0300780c */ /* 0x000fc60003f24270 */
        /* <DEDUP_REMOVED lines=8> */
[----:B------:R-:W2:Y:S04]  /*4f00*/  @P1 LDG.E.U16 R10, desc[UR8][R4.64] ;  /* 0x00000008040a1981 */ /* 0x000ea8000c1e1500 */
        /* <DEDUP_REMOVED lines=113> */
[----:B------:R0:W2:Y:S04]  /*5620*/  @P1 LDG.E.U16 R10, desc[UR8][R4.64] ;  /* 0x00000008040a1981 */ /* 0x0000a8000c1e1500 */
[----:B------:R-:W0:Y:S04]  /*5630*/  LDL R4, [R1+0x520] ;  /* 0x0005200001047983 */ /* 0x000e280000100800 */
[----:B------:R-:W0:Y:S01]  /*5640*/  LDL R5, [R1+0x524] ;  /* 0x0005240001057983 */ /* 0x000e220000100800 */
[----:B---3--:R-:W-:Y:S02]  /*5650*/  PRMT R11, RZ, 0x7610, R11 ;  /* 0x00007610ff0b7816 */ /* 0x008fe4000000000b */
[----:B0-----:R-:W-:-:S04]  /*5660*/  @P1 LOP3.LUT R5, R5, R4, RZ, 0x3c, !PT ;  /* 0x0000000405051212 */ /* 0x001fc800078e3cff */
[----:B------:R-:W-:-:S04]  /*5670*/  @P1 LOP3.LUT R4, R5, R4, RZ, 0x3c, !PT ;  /* 0x0000000405041212 */ /* 0x000fc800078e3cff */
[----:B------:R-:W-:-:S05]  /*5680*/  @P1 LOP3.LUT R5, R5, R4, RZ, 0x3c, !PT ;  /* 0x0000000405051212 */ /* 0x000fca00078e3cff */
[----:B------:R0:W3:Y:S04]  /*5690*/  @P1 LDG.E.U16 R11, desc[UR8][R4.64] ;  /* 0x00000008040b1981 */ /* 0x0000e8000c1e1500 */
[----:B------:R-:W0:Y:S04]  /*56a0*/  LDL R4, [R1+0x518] ;  /* 0x0005180001047983 */ /* 0x000e280000100800 */
[----:B------:R-:W0:Y:S01]  /*56b0*/  LDL R5, [R1+0x51c] ;  /* 0x00051c0001057983 */ /* 0x000e220000100800 */
[----:B------:R-:W-:Y:S02]  /*56c0*/  ISETP.GT.AND P2, PT, R3, 0x11, PT ;  /* 0x000000110300780c */ /* 0x000fe40003f44270 */
[----:B------:R-:W-:-:S11]  /*56d0*/  PRMT R12, RZ, 0x7610, R12 ;  /* 0x00007610ff0c7816 */ /* 0x000fd6000000000c */
[----:B0-----:R-:W-:-:S04]  /*56e0*/  @P2 LOP3.LUT R5, R5, R4, RZ, 0x3c, !PT ;  /* 0x0000000405052212 */ /* 0x001fc800078e3cff */
        /* <DEDUP_REMOVED lines=138> */
[----:B--2---:R-:W-:Y:S02]  /*5f90*/  PRMT R13, RZ, 0x7610, R13 ;  /* 0x00007610ff0d7816 */ /* 0x004fe4000000000d */
[----:B0-----:R-:W-:-:S04]  /*5fa0*/  @P0 LOP3.LUT R5, R5, R4, RZ, 0x3c, !PT ;  /* 0x0000000405050212 */ /* 0x001fc800078e3cff */
[----:B------:R-:W-:-:S04]  /*5fb0*/  @P0 LOP3.LUT R4, R5, R4, RZ, 0x3c, !PT ;  /* 0x0000000405040212 */ /* 0x000fc800078e3cff */
[----:B------:R-:W-:-:S05]  /*5fc0*/  @P0 LOP3.LUT R5, R5, R4, RZ, 0x3c, !PT ;  /* 0x0000000405050212 */ /* 0x000fca00078e3cff */
[----:B------:R0:W2:Y:S04]  /*5fd0*/  @P0 LDG.E.U16 R13, desc[UR8][R4.64] ;  /* 0x00000008040d0981 */ /* 0x0000a8000c1e1500 */
        /* <DEDUP_REMOVED lines=10> */
[----:B------:R-:W3:Y:S04]  /*6080*/  LDL R4, [R1+0x490] ;  /* 0x0004900001047983 */ /* 0x000ee80000100800 */
[----:B------:R-:W3:Y:S01]  /*6090*/  LDL R5, [R1+0x494] ;  /* 0x0004940001057983 */ /* 0x000ee20000100800 */
[----:B------:R-:W-:-:S02]  /*60a0*/  PRMT R2, RZ, 0x7610, R2 ;  /* 0x00007610ff027816 */ /* 0x000fc40000000002 */
[----:B---3--:R-:W-:-:S04]  /*60b0*/  @P1 LOP3.LUT R5, R5, R4, RZ, 0x3c, !PT ;  /* 0x0000000405051212 */ /* 0x008fc800078e3cff */
[----:B------:R-:W-:-:S04]  /*60c0*/  @P1 LOP3.LUT R4, R5, R4, RZ, 0x3c, !PT ;  /* 0x0000000405041212 */ /* 0x000fc800078e3cff */
[----:B------:R-:W-:-:S05]  /*60d0*/  @P1 LOP3.LUT R5, R5, R4, RZ, 0x3c, !PT ;  /* 0x0000000405051212 */ /* 0x000fca00078e3cff */
[----:B------:R-:W3:Y:S01]  /*60e0*/  @P1 LDG.E.U16 R2, desc[UR8][R4.64] ;  /* 0x0000000804021981 */ /* 0x000ee2000c1e1500 */
[----:B------:R-:W-:-:S03]  /*60f0*/  ISETP.GT.AND P2, PT, R3, 0x1a, PT ;  /* 0x0000001a0300780c */ /* 0x000fc60003f44270 */
[----:B---3--:R0:W-:Y:S04]  /*6100*/  STL [R1+0x1a4], R2 ;  /* 0x0001a40201007387 */ /* 0x0081e80000100800 */
[----:B0-----:R-:W3:Y:S04]  /*6110*/  LDL.LU R2, [R1+0xb78] ;  /* 0x000b780001027983 */ /* 0x001ee80000300800 */
[----:B------:R-:W2:Y:S04]  /*6120*/  LDL R4, [R1+0x488] ;  /* 0x0004880001047983 */ /* 0x000ea80000100800 */
[----:B------:R-:W2:Y:S01]  /*6130*/  LDL R5, [R1+0x48c] ;  /* 0x00048c0001057983 */ /* 0x000ea20000100800 */
[----:B----4-:R-:W-:-:S02]  /*6140*/  PRMT R27, RZ, 0x7610, R27 ;  /* 0x00007610ff1b7816 */ /* 0x010fc4000000001b */
[----:B--2---:R-:W-:-:S04]  /*6150*/  @P2 LOP3.LUT R5, R5, R4, RZ, 0x3c, !PT ;  /* 0x0000000405052212 */ /* 0x004fc800078e3cff */
        /* <DEDUP_REMOVED lines=416> */
[----:B------:R-:W-:-:S02]  /*7b60*/  PRMT R23, RZ, 0x7610, R23 ;  /* 0x00007610ff177816 */ /* 0x000fc40000000017 */
[----:B----4-:R-:W-:-:S04]  /*7b70*/  @P0 LOP3.LUT R5, R5, R4, RZ, 0x3c, !PT ;  /* 0x0000000405050212 */ /* 0x010fc800078e3cff */
[----:B------:R-:W-:-:S04]  /*7b80*/  @P0 LOP3.LUT R4, R5, R4, RZ, 0x3c, !PT ;  /* 0x0000000405040212 */ /* 0x000fc800078e3cff */
[----:B------:R-:W-:-:S05]  /*7b90*/  @P0 LOP3.LUT R5, R5, R4, RZ, 0x3c, !PT ;  /* 0x0000000405050212 */ /* 0x000fca00078e3cff */
[----:B------:R0:W4:Y:S04]  /*7ba0*/  @P0 LDG.E.U16 R23, desc[UR8][R4.64] ;  /* 0x0000000804170981 */ /* 0x000128000c1e1500 */
[----:B------:R-:W0:Y:S04]  /*7bb0*/  LDL R4, [R1+0x320] ;  /* 0x0003200001047983 */ /* 0x000e280000100800 */
[----:B------:R-:W0:Y:S01]  /*7bc0*/  LDL R5, [R1+0x324] ;  /* 0x0003240001057983 */ /* 0x000e220000100800 */
[----:B---3--:R-:W-:Y:S02]  /*7bd0*/  PRMT R2, RZ, 0x7610, R2 ;  /* 0x00007610ff027816 */ /* 0x008fe40000000002 */
[----:B0-----:R-:W-:-:S04]  /*7be0*/  @P0 LOP3.LUT R5, R5, R4, RZ, 0x3c, !PT ;  /* 0x0000000405050212 */ /* 0x001fc800078e3cff */
        /* <DEDUP_REMOVED lines=8> */
[----:B------:R-:W-:-:S02]  /*7c70*/  PRMT R0, RZ, 0x7610, R0 ;  /* 0x00007610ff007816 */ /* 0x000fc40000000000 */
[----:B--2---:R-:W-:-:S04]  /*7c80*/  @P1 LOP3.LUT R5, R5, R4, RZ, 0x3c, !PT ;  /* 0x0000000405051212 */ /* 0x004fc800078e3cff */
        /* <DEDUP_REMOVED lines=9> */
[----:B------:R-:W3:Y:S04]  /*7d20*/  @P1 LDG.E.U16 R2, desc[UR8][R4.64] ;  /* 0x0000000804021981 */ /* 0x000ee8000c1e1500 */
[----:B--2---:R-:W-:Y:S01]  /*7d30*/  STL [R1+0xa88], R0 ;  /* 0x000a880001007387 */ /* 0x004fe20000100800 */
[----:B------:R-:W-:-:S03]  /*7d40*/  ISETP.GT.AND P2, PT, R3, 0x32, PT ;  /* 0x000000320300780c */ /* 0x000fc60003f44270 */
[----:B---3--:R0:W-:Y:S04]  /*7d50*/  STL [R1+0xc4], R2 ;  /* 0x0000c40201007387 */ /* 0x0081e80000100800 */
[----:B0-----:R-:W2:Y:S04]  /*7d60*/  LDL.LU R2, [R1+0xac0] ;  /* 0x000ac00001027983 */ /* 0x001ea80000300800 */
[----:B------:R-:W3:Y:S04]  /*7d70*/  LDL R4, [R1+0x308] ;  /* 0x0003080001047983 */ /* 0x000ee80000100800 */
[----:B------:R-:W3:Y:S01]  /*7d80*/  LDL R5, [R1+0x30c] ;  /* 0x00030c0001057983 */ /* 0x000ee20000100800 */
[----:B------:R-:W-:-:S02]  /*7d90*/  PRMT R22, RZ, 0x7610, R22 ;  /* 0x00007610ff167816 */ /* 0x000fc40000000016 */
[----:B---3--:R-:W-:-:S04]  /*7da0*/  @P2 LOP3.LUT R5, R5, R4, RZ, 0x3c, !PT ;  /* 0x0000000405052212 */ /* 0x008fc800078e3cff */
        /* <DEDUP_REMOVED lines=9> */
[----:B------:R-:W2:Y:S04]  /*7e40*/  @P2 LDG.E.U16 R2, desc[UR8][R4.64] ;  /* 0x0000000804022981 */ /* 0x000ea8000c1e1500 */
[----:B---3--:R-:W-:Y:S01]  /*7e50*/  STL [R1+0xa84], R22 ;  /* 0x000a841601007387 */ /* 0x008fe20000100800 */
[----:B------:R-:W-:-:S03]  /*7e60*/  ISETP.GT.AND P0, PT, R3, 0x33, PT ;  /* 0x000000330300780c */ /* 0x000fc60003f04270 */
[----:B--2---:R0:W-:Y:S04]  /*7e70*/  STL [R1+0x7c], R2 ;  /* 0x00007c0201007387 */ /* 0x0041e80000100800 */
        /* <DEDUP_REMOVED lines=32> */
[----:B------:R-:W4:Y:S04]  /*8080*/  @P1 LDG.E.U16 R27, desc[UR8][R4.64] ;  /* 0x00000008041b1981 */ /* 0x000f28000c1e1500 */
[----:B---3--:R-:W-:Y:S01]  /*8090*/  STL [R1+0xa7c], R20 ;  /* 0x000a7c1401007387 */ /* 0x008fe20000100800 */
[----:B------:R-:W-:-:S03]  /*80a0*/  ISETP.GT.AND P2, PT, R3, 0x35, PT ;  /* 0x000000350300780c */ /* 0x000fc60003f44270 */
[----:B----4-:R0:W-:Y:S04]  /*80b0*/  STL [R1+0x5c], R27 ;  /* 0x00005c1b01007387 */ /* 0x0101e80000100800 */
[----:B0-----:R-:W3:Y:S04]  /*80c0*/  LDL.LU R27, [R1+0xab4] ;  /* 0x000ab400011b7983 */ /* 0x001ee80000300800 */
[----:B------:R-:W4:Y:S04]  /*80d0*/  LDL R4, [R1+0x2d8] ;  /* 0x0002d80001047983 */ /* 0x000f280000100800 */
[----:B------:R-:W4:Y:S01]  /*80e0*/  LDL R5, [R1+0x2dc] ;  /* 0x0002dc0001057983 */ /* 0x000f220000100800 */
[----:B------:R-:W-:-:S02]  /*80f0*/  PRMT R26, RZ, 0x7610, R26 ;  /* 0x00007610ff1a7816 */ /* 0x000fc4000000001a */
[----:B----4-:R-:W-:-:S04]  /*8100*/  @P2 LOP3.LUT R5, R5, R4, RZ, 0x3c, !PT ;  /* 0x0000000405052212 */ /* 0x010fc800078e3cff */
        /* <DEDUP_REMOVED lines=30> */
[----:B------:R-:W4:Y:S01]  /*82f0*/  @P0 LDG.E.U16 R19, desc[UR8][R4.64] ;  /* 0x0000000804130981 */ /* 0x000f22000c1e1500 */
[----:B------:R-:W-:-:S03]  /*8300*/  ISETP.GT.AND P1, PT, R3, 0x37, PT ;  /* 0x000000370300780c */ /* 0x000fc60003f24270 */
        /* <DEDUP_REMOVED lines=8> */
[----:B------:R-:W2:Y:S04]  /*8390*/  @P1 LDG.E.U16 R29, desc[UR8][R4.64] ;  /* 0x00000008041d1981 */ /* 0x000ea8000c1e1500 */
[----:B------:R-:W3:Y:S04]  /*83a0*/  LDL R4, [R1+0x2b0] ;  /* 0x0002b00001047983 */ /* 0x000ee80000100800 */
[----:B------:R-:W3:Y:S01]  /*83b0*/  LDL R5, [R1+0x2b4] ;  /* 0x0002b40001057983 */ /* 0x000ee20000100800 */
[----:B------:R-:W-:-:S03]  /*83c0*/  PRMT R28, RZ, 0x7610, R28 ;  /* 0x00007610ff1c7816 */ /* 0x000fc6000000001c */
[----:B--2---:R-:W-:Y:S01]  /*83d0*/  STL [R1+0xa18], R29 ;  /* 0x000a181d01007387 */ /* 0x004fe20000100800 */
[----:B---3--:R-:W-:-:S04]  /*83e0*/  @P1 LOP3.LUT R5, R5, R4, RZ, 0x3c, !PT ;  /* 0x0000000405051212 */ /* 0x008fc800078e3cff */
[----:B------:R-:W-:-:S04]  /*83f0*/  @P1 LOP3.LUT R4, R5, R4, RZ, 0x3c, !PT ;  /* 0x0000000405041212 */ /* 0x000fc800078e3cff */
[----:B------:R-:W-:-:S05]  /*8400*/  @P1 LOP3.LUT R5, R5, R4, RZ, 0x3c, !PT ;  /* 0x0000000405051212 */ /* 0x000fca00078e3cff */
[----:B------:R-:W2:Y:S04]  /*8410*/  @P1 LDG.E.U16 R28, desc[UR8][R4.64] ;  /* 0x00000008041c1981 */ /* 0x000ea8000c1e1500 */
[----:B------:R-:W3:Y:S04]  /*8420*/  LDL R4, [R1+0x2a8] ;  /* 0x0002a80001047983 */ /* 0x000ee80000100800 */
[----:B------:R-:W3:Y:S01]  /*8430*/  LDL R5, [R1+0x2ac] ;  /* 0x0002ac0001057983 */ /* 0x000ee20000100800 */
[----:B------:R-:W-:Y:S02]  /*8440*/  ISETP.GT.AND P0, PT, R3, 0x38, PT ;  /* 0x000000380300780c */ /* 0x000fe40003f04270 */
[----:B------:R-:W-:Y:S01]  /*8450*/  PRMT R22, RZ, 0x7610, R22 ;  /* 0x00007610ff167816 */ /* 0x000fe20000000016 */
[----:B--2---:R-:W-:Y:S10]  /*8460*/  STL [R1+0xa1c], R28 ;  /* 0x000a1c1c01007387 */ /* 0x004ff40000100800 */
[----:B---3--:R-:W-:-:S04]  /*8470*/  @P0 LOP3.LUT R5, R5, R4, RZ, 0x3c, !PT ;  /* 0x0000000405050212 */ /* 0x008fc800078e3cff */
[----:B------:R-:W-:-:S04]  /*8480*/  @P0 LOP3.LUT R4, R5, R4, RZ, 0x3c, !PT ;  /* 0x0000000405040212 */ /* 0x000fc800078e3cff */
[----:B------:R-:W-:-:S05]  /*8490*/  @P0 LOP3.LUT R5, R5, R4, RZ, 0x3c, !PT ;  /* 0x0000000405050212 */ /* 0x000fca00078e3cff */
[----:B------:R-:W2:Y:S04]  /*84a0*/  @P0 LDG.E.U16 R22, desc[UR8][R4.64] ;  /* 0x0000000804160981 */ /* 0x000ea8000c1e1500 */
[----:B------:R-:W3:Y:S04]  /*84b0*/  LDL R4, [R1+0x2a0] ;  /* 0x0002a00001047983 */ /* 0x000ee80000100800 */
[----:B------:R-:W3:Y:S01]  /*84c0*/  LDL R5, [R1+0x2a4] ;  /* 0x0002a40001057983 */ /* 0x000ee20000100800 */
[----:B------:R-:W-:-:S03]  /*84d0*/  PRMT R0, RZ, 0x7610, R0 ;  /* 0x00007610ff007816 */ /* 0x000fc60000000000 */
[----:B--2---:R0:W-:Y:S01]  /*84e0*/  STL [R1+0x30], R22 ;  /* 0x0000301601007387 */ /* 0x0041e20000100800 */
[----:B------:R-:W-:Y:S02]  /*84f0*/  ISETP.GT.AND P1, PT, R3, 0x39, PT ;  /* 0x000000390300780c */ /* 0x000fe40003f24270 */
[----:B------:R-:W-:Y:S01]  /*8500*/  PRMT R18, RZ, 0x7610, R18 ;  /* 0x00007610ff127816 */ /* 0x000fe20000000012 */
[----:B0-----:R-:W2:Y:S01]  /*8510*/  LDL R22, [R1+0x620] ;  /* 0x0006200001167983 */ /* 0x001ea20000100800 */
[----:B---3--:R-:W-:-:S04]  /*8520*/  @P0 LOP3.LUT R5, R5, R4, RZ, 0x3c, !PT ;  /* 0x0000000405050212 */ /* 0x008fc800078e3cff */
[----:B------:R-:W-:-:S04]  /*8530*/  @P0 LOP3.LUT R4, R5, R4, RZ, 0x3c, !PT ;  /* 0x0000000405040212 */ /* 0x000fc800078e3cff */
[----:B------:R-:W-:-:S05]  /*8540*/  @P0 LOP3.LUT R5, R5, R4, RZ, 0x3c, !PT ;  /* 0x0000000405050212 */ /* 0x000fca00078e3cff */
[----:B------:R0:W3:Y:S04]  /*8550*/  @P0 LDG.E.U16 R0, desc[UR8][R4.64] ;  /* 0x0000000804000981 */ /* 0x0000e8000c1e1500 */
[----:B------:R-:W0:Y:S04]  /*8560*/  LDL R4, [R1+0x298] ;  /* 0x0002980001047983 */ /* 0x000e280000100800 */
[----:B------:R-:W0:Y:S02]  /*8570*/  LDL R5, [R1+0x29c] ;  /* 0x00029c0001057983 */ /* 0x000e240000100800 */
        /* <DEDUP_REMOVED lines=22> */
[----:B------:R-:W3:Y:S01]  /*86e0*/  @P0 LDG.E.U16 R16, desc[UR8][R4.64] ;  /* 0x0000000804100981 */ /* 0x000ee2000c1e1500 */
[----:B------:R-:W-:-:S03]  /*86f0*/  PRMT R21, RZ, 0x7610, R21 ;  /* 0x00007610ff157816 */ /* 0x000fc60000000015 */
[----:B---3--:R0:W-:Y:S04]  /*8700*/  STL [R1+0x20], R16 ;  /* 0x0000201001007387 */ /* 0x0081e80000100800 */
[----:B0-----:R-:W3:Y:S04]  /*8710*/  LDL.LU R16, [R1+0xa98] ;  /* 0x000a980001107983 */ /* 0x001ee80000300800 */
[----:B------:R-:W4:Y:S01]  /*8720*/  LDL R5, [R1+0x284] ;  /* 0x0002840001057983 */ /* 0x000f220000100800 */
[----:B------:R-:W-:Y:S01]  /*8730*/  @P0 IMAD.MOV.U32 R4, RZ, RZ, R22 ;  /* 0x000000ffff040224 */ /* 0x000fe200078e0016 */
[----:B------:R-:W-:-:S02]  /*8740*/  ISETP.GT.AND P1, PT, R3, 0x3b, PT ;  /* 0x0000003b0300780c */ /* 0x000fc40003f24270 */
[----:B------:R-:W-:Y:S01]  /*8750*/  PRMT R20, RZ, 0x7610, R20 ;  /* 0x00007610ff147816 */ /* 0x000fe20000000014 */
[----:B------:R-:W2:Y:S04]  /*8760*/  LDL R22, [R1+0x648] ;  /* 0x0006480001167983 */ /* 0x000ea80000100800 */
[----:B----4-:R0:W4:Y:S04]  /*8770*/  @P0 LDG.E.U16 R21, desc[UR8][R4.64] ;  /* 0x0000000804150981 */ /* 0x010128000c1e1500 */
[----:B------:R-:W0:Y:S04]  /*8780*/  LDL R4, [R1+0x280] ;  /* 0x0002800001047983 */ /* 0x000e280000100800 */
[----:B------:R-:W0:Y:S02]  /*8790*/  LDL R5, [R1+0x628] ;  /* 0x0006280001057983 */ /* 0x000e240000100800 */
[----:B0-----:R-:W-:-:S04]  /*87a0*/  @P1 LOP3.LUT R5, R5, R4, RZ, 0x3c, !PT ;  /* 0x0000000405051212 */ /* 0x001fc800078e3cff */
[----:B------:R-:W-:-:S04]  /*87b0*/  @P1 LOP3.LUT R4, R5, R4, RZ, 0x3c, !PT ;  /* 0x0000000405041212 */ /* 0x000fc800078e3cff */
[----:B------:R-:W-:-:S05]  /*87c0*/  @P1 LOP3.LUT R5, R5, R4, RZ, 0x3c, !PT ;  /* 0x0000000405051212 */ /* 0x000fca00078e3cff */
[----:B------:R0:W4:Y:S04]  /*87d0*/  @P1 LDG.E.U16 R20, desc[UR8][R4.64] ;  /* 0x0000000804141981 */ /* 0x000128000c1e1500 */
[----:B------:R-:W0:Y:S04]  /*87e0*/  LDL R4, [R1+0x624] ;  /* 0x0006240001047983 */ /* 0x000e280000100800 */
[----:B------:R-:W0:Y:S01]  /*87f0*/  LDL R5, [R1+0x62c] ;  /* 0x00062c0001057983 */ /* 0x000e220000100800 */
[----:B------:R-:W-:Y:S02]  /*8800*/  PRMT R29, RZ, 0x7610, R29 ;  /* 0x00007610ff1d7816 */ /* 0x000fe4000000001d */
[----:B0-----:R-:W-:-:S04]  /*8810*/  @P1 LOP3.LUT R5, R5, R4, RZ, 0x3c, !PT ;  /* 0x0000000405051212 */ /* 0x001fc800078e3cff */
[----:B------:R-:W-:-:S04]  /*8820*/  @P1 LOP3.LUT R4, R5, R4, RZ, 0x3c, !PT ;  /* 0x0000000405041212 */ /* 0x000fc800078e3cff */
[----:B------:R-:W-:-:S05]  /*8830*/  @P1 LOP3.LUT R5, R5, R4, RZ, 0x3c, !PT ;  /* 0x0000000405051212 */ /* 0x000fca00078e3cff */
[----:B------:R0:W4:Y:S04]  /*8840*/  @P1 LDG.E.U16 R29, desc[UR8][R4.64] ;  /* 0x00000008041d1981 */ /* 0x000128000c1e1500 */
[----:B------:R-:W0:Y:S04]  /*8850*/  LDL R4, [R1+0x27c] ;  /* 0x00027c0001047983 */ /* 0x000e280000100800 */
[----:B------:R-:W0:Y:S01]  /*8860*/  LDL R5, [R1+0x638] ;  /* 0x0006380001057983 */ /* 0x000e220000100800 */
[----:B------:R-:W-:Y:S02]  /*8870*/  ISETP.GT.AND P0, PT, R3, 0x3c, PT ;  /* 0x0000003c0300780c */ /* 0x000fe40003f04270 */
[----:B------:R-:W-:-:S11]  /*8880*/  PRMT R28, RZ, 0x7610, R28 ;  /* 0x00007610ff1c7816 */ /* 0x000fd6000000001c */
[----:B0-----:R-:W-:-:S04]  /*8890*/  @P0 LOP3.LUT R5, R5, R4, RZ, 0x3c, !PT ;  /* 0x0000000405050212 */ /* 0x001fc800078e3cff */
        /* <DEDUP_REMOVED lines=9> */
[----:B------:R-:W2:Y:S04]  /*8930*/  @P0 LDG.E.U16 R15, desc[UR8][R4.64] ;  /* 0x00000008040f0981 */ /* 0x000ea8000c1e1500 */
[----:B---3--:R0:W-:Y:S04]  /*8940*/  STL [R1+0x10], R28 ;  /* 0x0000101c01007387 */ /* 0x0081e80000100800 */
[----:B0-----:R-:W3:Y:S01]  /*8950*/  LDL R28, [R1+0x660] ;  /* 0x00066000011c7983 */ /* 0x001ee20000100800 */
[----:B------:R-:W-:-:S03]  /*8960*/  ISETP.GT.AND P1, PT, R3, 0x3d, PT ;  /* 0x0000003d0300780c */ /* 0x000fc60003f24270 */
[----:B--2---:R0:W-:Y:S04]  /*8970*/  STL [R1+0xc], R15 ;  /* 0x00000c0f01007387 */ /* 0x0041e80000100800 */
[----:B0-----:R-:W2:Y:S04]  /*8980*/  LDL.LU R15, [R1+0xa94] ;  /* 0x000a9400010f7983 */ /* 0x001ea80000300800 */
[----:B------:R-:W4:Y:S01]  /*8990*/  LDL R5, [R1+0x63c] ;  /* 0x00063c0001057983 */ /* 0x000f220000100800 */
[----:B------:R-:W-:Y:S01]  /*89a0*/  PRMT R14, RZ, 0x7610, R14 ;  /* 0x00007610ff0e7816 */ /* 0x000fe2000000000e */
[----:B------:R-:W-:-:S02]  /*89b0*/  @P1 IMAD.MOV.U32 R4, RZ, RZ, R22 ;  /* 0x000000ffff041224 */ /* 0x000fc400078e0016 */
[----:B------:R-:W2:Y:S04]  /*89c0*/  LDL R22, [R1+0x668] ;  /* 0x0006680001167983 */ /* 0x000ea80000100800 */
[----:B----4-:R-:W4:Y:S04]  /*89d0*/  @P1 LDG.E.U16 R14, desc[UR8][R4.64] ;  /* 0x00000008040e1981 */ /* 0x010f28000c1e1500 */
        /* <DEDUP_REMOVED lines=18> */
[----:B------:R-:W2:Y:S01]  /*8b00*/  @P0 LDG.E.U16 R2, desc[UR8][R4.64] ;  /* 0x0000000804020981 */ /* 0x000ea2000c1e1500 */
[----:B------:R-:W-:-:S03]  /*8b10*/  PRMT R27, RZ, 0x7610, R27 ;  /* 0x00007610ff1b7816 */ /* 0x000fc6000000001b */
[----:B--2---:R-:W-:Y:S04]  /*8b20*/  STL [R1], R2 ;  /* 0x0000000201007387 */ /* 0x004fe80000100800 */
[----:B------:R-:W2:Y:S01]  /*8b30*/  LDL R5, [R1+0x654] ;  /* 0x0006540001057983 */ /* 0x000ea20000100800 */
[----:B------:R-:W-:Y:S01]  /*8b40*/  @P0 IMAD.MOV.U32 R4, RZ, RZ, R28 ;  /* 0x000000ffff040224 */ /* 0x000fe200078e001c */
[----:B------:R-:W-:Y:S02]  /*8b50*/  ISETP.GT.AND P1, PT, R3, 0x3f, PT ;  /* 0x0000003f0300780c */ /* 0x000fe40003f24270 */
[----:B------:R-:W-:Y:S01]  /*8b60*/  PRMT R26, RZ, 0x7610, R26 ;  /* 0x00007610ff1a7816 */ /* 0x000fe2000000001a */
[----:B------:R-:W4:Y:S04]  /*8b70*/  LDL R28, [R1+0x6b8] ;  /* 0x0006b800011c7983 */ /* 0x000f280000100800 */
[----:B--2---:R0:W2:Y:S02]  /*8b80*/  @P0 LDG.E.U16 R27, desc[UR8][R4.64] ;  /* 0x00000008041b0981 */ /* 0x0040a4000c1e1500 */
[----:B0-----:R-:W0:Y:S02]  /*8b90*/  S2R R5, SR_TID.X ;  /* 0x0000000000057919 */ /* 0x001e240000002100 */
[----:B0-----:R-:W-:-:S02]  /*8ba0*/  LOP3.LUT R4, R5, 0x3f, RZ, 0xc0, !PT ;  /* 0x0000003f05047812 */ /* 0x001fc400078ec0ff */
[----:B------:R-:W3:Y:S02]  /*8bb0*/  LDL R5, [R1+0x65c] ;  /* 0x00065c0001057983 */ /* 0x000ee40000100800 */
[----:B------:R-:W-:Y:S01]  /*8bc0*/  ISETP.GE.AND P0, PT, R4, R3, PT ;  /* 0x000000030400720c */ /* 0x000fe20003f06270 */
[----:B------:R-:W-:Y:S01]  /*8bd0*/  @P1 IMAD.MOV.U32 R4, RZ, RZ, R22 ;  /* 0x000000ffff041224 */ /* 0x000fe200078e0016 */
[----:B--2---:R0:W-:Y:S01]  /*8be0*/  STL [R1+0xa40], R27 ;  /* 0x000a401b01007387 */ /* 0x0041e20000100800 */
[----:B------:R-:W-:-:S03]  /*8bf0*/  PRMT R25, RZ, 0x7610, R25 ;  /* 0x00007610ff197816 */ /* 0x000fc60000000019 */
[----:B------:R-:W2:Y:S04]  /*8c00*/  LDL R22, [R1+0x6bc] ;  /* 0x0006bc0001167983 */ /* 0x000ea80000100800 */
[----:B0-----:R-:W2:Y:S04]  /*8c10*/  LDL R27, [R1+0x6b4] ;  /* 0x0006b400011b7983 */ /* 0x001ea80000100800 */
[----:B---3--:R-:W3:Y:S04]  /*8c20*/  @P1 LDG.E.U16 R26, desc[UR8][R4.64] ;  /* 0x00000008041a1981 */ /* 0x008ee8000c1e1500 */
[----:B------:R-:W4:Y:S04]  /*8c30*/  LDL R4, [R1+0x664] ;  /* 0x0006640001047983 */ /* 0x000f280000100800 */
[----:B------:R-:W4:Y:S04]  /*8c40*/  LDL R5, [R1+0x698] ;  /* 0x0006980001057983 */ /* 0x000f280000100800 */
[----:B---3--:R0:W-:Y:S01]  /*8c50*/  STL [R1+0xa20], R26 ;  /* 0x000a201a01007387 */ /* 0x0081e20000100800 */
[----:B------:R-:W-:-:S02]  /*8c60*/  PRMT R24, RZ, 0x7610, R24 ;  /* 0x00007610ff187816 */ /* 0x000fc40000000018 */
[----:B------:R-:W-:Y:S01]  /*8c70*/  PRMT R19, RZ, 0x7610, R19 ;  /* 0x00007610ff137816 */ /* 0x000fe20000000013 */
[----:B0-----:R-:W3:Y:S01]  /*8c80*/  LDL R26, [R1+0x6c4] ;  /* 0x0006c400011a7983 */ /* 0x001ee20000100800 */
[----:B----4-:R-:W-:-:S04]  /*8c90*/  @P1 LOP3.LUT R5, R5, R4, RZ, 0x3c, !PT ;  /* 0x0000000405051212 */ /* 0x010fc800078e3cff */
[----:B------:R-:W-:-:S04]  /*8ca0*/  @P1 LOP3.LUT R4, R5, R4, RZ, 0x3c, !PT ;  /* 0x0000000405041212 */ /* 0x000fc800078e3cff */
[----:B------:R-:W-:-:S05]  /*8cb0*/  @P1 LOP3.LUT R5, R5, R4, RZ, 0x3c, !PT ;  /* 0x0000000405051212 */ /* 0x000fca00078e3cff */
[----:B------:R0:W4:Y:S04]  /*8cc0*/  @P1 LDG.E.U16 R25, desc[UR8][R4.64] ;  /* 0x0000000804191981 */ /* 0x000128000c1e1500 */
[----:B------:R-:W2:Y:S01]  /*8cd0*/  LDL R5, [R1+0x694] ;  /* 0x0006940001057983 */ /* 0x000ea20000100800 */
[----:B0-----:R-:W-:Y:S01]  /*8ce0*/  @!P0 IMAD.MOV.U32 R4, RZ, RZ, R28 ;  /* 0x000000ffff048224 */ /* 0x001fe200078e001c */
[----:B------:R-:W-:Y:S06]  /*8cf0*/  BAR.SYNC.DEFER_BLOCKING 0x0 ;  /* 0x0000000000007b1d */ /* 0x000fec0000010000 */
[----:B--2---:R0:W2:Y:S04]  /*8d00*/  @!P0 LDG.E.U16 R24, desc[UR8][R4.64] ;  /* 0x0000000804188981 */ /* 0x0040a8000c1e1500 */
[----:B----4-:R1:W-:Y:S04]  /*8d10*/  STL [R1+0xa24], R25 ;  /* 0x000a241901007387 */ /* 0x0103e80000100800 */
[----:B------:R-:W4:Y:S01]  /*8d20*/  LDL R28, [R1+0x6c8] ;  /* 0x0006c800011c7983 */ /* 0x000f220000100800 */
[----:B0-----:R-:W-:-:S02]  /*8d30*/  @!P0 IMAD.MOV.U32 R4, RZ, RZ, R22 ;  /* 0x000000ffff048224 */ /* 0x001fc400078e0016 */
[----:B------:R-:W-:Y:S01]  /*8d40*/  @!P0 IMAD.MOV.U32 R5, RZ, RZ, R27 ;  /* 0x000000ffff058224 */ /* 0x000fe200078e001b */
[----:B-1----:R-:W4:Y:S04]  /*8d50*/  LDL R25, [R1+0x6ac] ;  /* 0x0006ac0001197983 */ /* 0x002f280000100800 */
[----:B------:R0:W4:Y:S04]  /*8d60*/  @!P0 LDG.E.U16 R19, desc[UR8][R4.64] ;  /* 0x0000000804138981 */ /* 0x000128000c1e1500 */
[----:B--2---:R1:W-:Y:S04]  /*8d70*/  STL [R1+0xa28], R24 ;  /* 0x000a281801007387 */ /* 0x0043e80000100800 */
[----:B------:R-:W0:Y:S04]  /*8d80*/  LDL R4, [R1+0x6b0] ;  /* 0x0006b00001047983 */ /* 0x000e280000100800 */
[----:B------:R-:W0:Y:S04]  /*8d90*/  LDL R5, [R1+0x6c0] ;  /* 0x0006c00001057983 */ /* 0x000e280000100800 */
[----:B-1----:R-:W2:Y:S01]  /*8da0*/  LDL R24, [R1+0x6a8] ;  /* 0x0006a80001187983 */ /* 0x002ea20000100800 */
[----:B------:R-:W-:-:S03]  /*8db0*/  PRMT R18, RZ, 0x7610, R18 ;  /* 0x00007610ff127816 */ /* 0x000fc60000000012 */
[----:B------:R-:W2:Y:S04]  /*8dc0*/  LDL R27, [R1+0x6a0] ;  /* 0x0006a000011b7983 */ /* 0x000ea80000100800 */
[----:B------:R-:W2:Y:S01]  /*8dd0*/  LDL R22, [R1+0x6a4] ;  /* 0x0006a40001167983 */ /* 0x000ea20000100800 */
[----:B0-----:R-:W-:-:S04]  /*8de0*/  @!P0 LOP3.LUT R5, R5, R4, RZ, 0x3c, !PT ;  /* 0x0000000405058212 */ /* 0x001fc800078e3cff */
[----:B------:R-:W-:-:S04]  /*8df0*/  @!P0 LOP3.LUT R4, R5, R4, RZ, 0x3c, !PT ;  /* 0x0000000405048212 */ /* 0x000fc800078e3cff */
[----:B------:R-:W-:-:S05]  /*8e00*/  @!P0 LOP3.LUT R5, R5, R4, RZ, 0x3c, !PT ;  /* 0x0000000405058212 */ /* 0x000fca00078e3cff */
[----:B------:R3:W2:Y:S01]  /*8e10*/  @!P0 LDG.E.U16 R18, desc[UR8][R4.64] ;  /* 0x0000000804128981 */ /* 0x0006a2000c1e1500 */
[----:B------:R-:W-:Y:S02]  /*8e20*/  PRMT R17, RZ, 0x7610, R17 ;  /* 0x00007610ff117816 */ /* 0x000fe40000000011 */
[----:B------:R-:W-:Y:S01]  /*8e30*/  PRMT R16, RZ, 0x7610, R16 ;  /* 0x00007610ff107816 */ /* 0x000fe20000000010 */
[----:B---3--:R-:W-:Y:S02]  /*8e40*/  @!P0 IMAD.MOV.U32 R4, RZ, RZ, R26 ;  /* 0x000000ffff048224 */ /* 0x008fe400078e001a */
[----:B----4-:R-:W-:-:S05]  /*8e50*/  @!P0 IMAD.MOV.U32 R5, RZ, RZ, R25 ;  /* 0x000000ffff058224 */ /* 0x010fca00078e0019 */
[----:B------:R0:W3:Y:S01]  /*8e60*/  @!P0 LDG.E.U16 R17, desc[UR8][R4.64] ;  /* 0x0000000804118981 */ /* 0x0000e2000c1e1500 */
[----:B------:R-:W-:Y:S01]  /*8e70*/  PRMT R15, RZ, 0x7610, R15 ;  /* 0x00007610ff0f7816 */ /* 0x000fe2000000000f */
[----:B0-----:R-:W-:Y:S02]  /*8e80*/  @!P0 IMAD.MOV.U32 R4, RZ, RZ, R28 ;  /* 0x000000ffff048224 */ /* 0x001fe400078e001c */
[----:B--2---:R-:W-:Y:S01]  /*8e90*/  @!P0 IMAD.MOV.U32 R5, RZ, RZ, R24 ;  /* 0x000000ffff058224 */ /* 0x004fe200078e0018 */
[----:B------:R-:W-:Y:S04]  /*8ea0*/  STL [R1+0xa2c], R19 ;  /* 0x000a2c1301007387 */ /* 0x000fe80000100800 */
[----:B------:R0:W2:Y:S02]  /*8eb0*/  @!P0 LDG.E.U16 R16, desc[UR8][R4.64] ;  /* 0x0000000804108981 */ /* 0x0000a4000c1e1500 */
[----:B0-----:R-:W-:-:S02]  /*8ec0*/  @!P0 IMAD.MOV.U32 R4, RZ, RZ, R22 ;  /* 0x000000ffff048224 */ /* 0x001fc400078e0016 */
[----:B------:R-:W-:-:S05]  /*8ed0*/  @!P0 IMAD.MOV.U32 R5, RZ, RZ, R27 ;  /* 0x000000ffff058224 */ /* 0x000fca00078e001b */
[----:B------:R-:W4:Y:S04]  /*8ee0*/  @!P0 LDG.E.U16 R15, desc[UR8][R4.64] ;  /* 0x00000008040f8981 */ /* 0x000f28000c1e1500 */
[----:B------:R0:W-:Y:S04]  /*8ef0*/  STL [R1+0xa30], R18 ;  /* 0x000a301201007387 */ /* 0x0001e80000100800 */
[----:B------:R-:W4:Y:S04]  /*8f00*/  LDL R26, [R1+0x690] ;  /* 0x00069000011a7983 */ /* 0x000f280000100800 */
[----:B------:R-:W4:Y:S04]  /*8f10*/  LDL R25, [R1+0x69c] ;  /* 0x00069c0001197983 */ /* 0x000f280000100800 */
[----:B---3--:R1:W-:Y:S04]  /*8f20*/  STL [R1+0xa34], R17 ;  /* 0x000a341101007387 */ /* 0x0083e80000100800 */
[----:B------:R-:W3:Y:S04]  /*8f30*/  LDL R24, [R1+0x688] ;  /* 0x0006880001187983 */ /* 0x000ee80000100800 */
[----:B0-----:R-:W3:Y:S01]  /*8f40*/  LDL R18, [R1+0x68c] ;  /* 0x00068c0001127983 */ /* 0x001ee20000100800 */
[----:B------:R-:W-:-:S03]  /*8f50*/  PRMT R14, RZ, 0x7610, R14 ;  /* 0x00007610ff0e7816 */ /* 0x000fc6000000000e */
[----:B--2---:R0:W-:Y:S04]  /*8f60*/  STL [R1+0xa38], R16 ;  /* 0x000a381001007387 */ /* 0x0041e80000100800 */
[----:B------:R-:W2:Y:S04]  /*8f70*/  LDL R19, [R1+0x680] ;  /* 0x0006800001137983 */ /* 0x000ea80000100800 */
[----:B-1----:R-:W2:Y:S04]  /*8f80*/  LDL R17, [R1+0x684] ;  /* 0x0006840001117983 */ /* 0x002ea80000100800 */
[----:B------:R-:W2:Y:S04]  /*8f90*/  LDL.LU R22, [R1+0x200] ;  /* 0x0002000001167983 */ /* 0x000ea80000300800 */
[----:B----4-:R1:W-:Y:S04]  /*8fa0*/  STL [R1+0xa3c], R15 ;  /* 0x000a3c0f01007387 */ /* 0x0103e80000100800 */
[----:B0-----:R-:W4:Y:S04]  /*8fb0*/  LDL R16, [R1+0x678] ;  /* 0x0006780001107983 */ /* 0x001f280000100800 */
[----:B-1----:R-:W4:Y:S01]  /*8fc0*/  LDL R15, [R1+0x67c] ;  /* 0x00067c00010f7983 */ /* 0x002f220000100800 */
[----:B------:R-:W-:-:S02]  /*8fd0*/  @!P0 IMAD.MOV.U32 R5, RZ, RZ, R26 ;  /* 0x000000ffff058224 */ /* 0x000fc400078e001a */
[----:B------:R-:W-:-:S05]  /*8fe0*/  @!P0 IMAD.MOV.U32 R4, RZ, RZ, R25 ;  /* 0x000000ffff048224 */ /* 0x000fca00078e0019 */
[----:B------:R3:W4:Y:S01]  /*8ff0*/  @!P0 LDG.E.U16 R14, desc[UR8][R4.64] ;  /* 0x00000008040e8981 */ /* 0x000722000c1e1500 */
[----:B------:R-:W0:Y:S01]  /*9000*/  S2R R2, SR_TID.X ;  /* 0x0000000000027919 */ /* 0x000e220000002100 */
[----:B------:R-:W-:Y:S01]  /*9010*/  PRMT R3, RZ, 0x7610, R3 ;  /* 0x00007610ff037816 */ /* 0x000fe20000000003 */
[----:B---3--:R-:W-:Y:S02]  /*9020*/  @!P0 IMAD.MOV.U32 R5, RZ, RZ, R24 ;  /* 0x000000ffff058224 */ /* 0x008fe400078e0018 */
[----:B------:R-:W-:Y:S01]  /*9030*/  @!P0 IMAD.MOV.U32 R4, RZ, RZ, R18 ;  /* 0x000000ffff048224 */ /* 0x000fe200078e0012 */
[----:B------:R-:W-:-:S04]  /*9040*/  PRMT R7, RZ, 0x7610, R7 ;  /* 0x00007610ff077816 */ /* 0x000fc80000000007 */
[----:B------:R2:W3:Y:S02]  /*9050*/  @!P0 LDG.E.U16 R3, desc[UR8][R4.64] ;  /* 0x0000000804038981 */ /* 0x0004e4000c1e1500 */
[----:B--2---:R-:W-:Y:S02]  /*9060*/  @!P0 IMAD.MOV.U32 R5, RZ, RZ, R19 ;  /* 0x000000ffff058224 */ /* 0x004fe400078e0013 */
[----:B------:R-:W-:-:S05]  /*9070*/  @!P0 IMAD.MOV.U32 R4, RZ, RZ, R17 ;  /* 0x000000ffff048224 */ /* 0x000fca00078e0011 */
[----:B------:R4:W2:Y:S01]  /*9080*/  @!P0 LDG.E.U16 R7, desc[UR8][R4.64] ;  /* 0x0000000804078981 */ /* 0x0008a2000c1e1500 */
[----:B0-----:R-:W-:-:S05]  /*9090*/  LOP3.LUT R2, R2, 0x3f, RZ, 0xc0, !PT ;  /* 0x0000003f02027812 */ /* 0x001fca00078ec0ff */
[----:B------:R-:W-:Y:S02]  /*90a0*/  IMAD.SHL.U32 R2, R2, 0x2, RZ ;  /* 0x0000000202027824 */ /* 0x000fe400078e00ff */
[----:B----4-:R-:W-:-:S03]  /*90b0*/  @!P0 IMAD.MOV.U32 R5, RZ, RZ, R16 ;  /* 0x000000ffff058224 */ /* 0x010fc600078e0010 */
[----:B------:R0:W-:Y:S01]  /*90c0*/  STS.U16 [R2+UR4], R6 ;  /* 0x0000000602007988 */ /* 0x0001e20008000404 */
[----:B------:R-:W-:Y:S01]  /*90d0*/  @!P0 IMAD.MOV.U32 R4, RZ, RZ, R15 ;  /* 0x000000ffff048224 */ /* 0x000fe200078e000f */
[----:B0-----:R-:W-:-:S06]  /*90e0*/  PRMT R6, RZ, 0x7610, R6 ;  /* 0x00007610ff067816 */ /* 0x001fcc0000000006 */
[----:B------:R0:W4:Y:S04]  /*90f0*/  @!P0 LDG.E.U16 R6, desc[UR8][R4.64] ;  /* 0x0000000804068981 */ /* 0x000128000c1e1500 */
[----:B------:R1:W-:Y:S04]  /*9100*/  STL [R1+0xa44], R14 ;  /* 0x000a440e01007387 */ /* 0x0003e80000100800 */
[----:B------:R-:W4:Y:S04]  /*9110*/  LDL R18, [R1+0x670] ;  /* 0x0006700001127983 */ /* 0x000f280000100800 */
[----:B-1----:R-:W4:Y:S04]  /*9120*/  LDL R14, [R1+0x674] ;  /* 0x00067400010e7983 */ /* 0x002f280000100800 */
[----:B---3--:R1:W-:Y:S04]  /*9130*/  STL [R1+0xa48], R3 ;  /* 0x000a480301007387 */ /* 0x0083e80000100800 */
[----:B------:R-:W3:Y:S04]  /*9140*/  LDL R17, [R1+0x650] ;  /* 0x0006500001117983 */ /* 0x000ee80000100800 */
[----:B-1----:R-:W3:Y:S01]  /*9150*/  LDL R3, [R1+0x66c] ;  /* 0x00066c0001037983 */ /* 0x002ee20000100800 */
[----:B0-----:R-:W-:-:S03]  /*9160*/  PRMT R5, RZ, 0x7610, R5 ;  /* 0x00007610ff057816 */ /* 0x001fc60000000005 */
[----:B--2---:R0:W-:Y:S04]  /*9170*/  STL [R1+0xa4c], R7 ;  /* 0x000a4c0701007387 */ /* 0x0041e80000100800 */
[----:B------:R-:W2:Y:S04]  /*9180*/  LDL R16, [R1+0x274] ;  /* 0x0002740001107983 */ /* 0x000ea80000100800 */
[----:B------:R-:W2:Y:S04]  /*9190*/  LDL R15, [R1+0x278] ;  /* 0x00027800010f7983 */ /* 0x000ea80000100800 */
[----:B------:R-:W-:Y:S04]  /*91a0*/  STS.U16 [R2+UR4+0x800], R8 ;  /* 0x0008000802007988 */ /* 0x000fe80008000404 */
[----:B------:R1:W-:Y:S04]  /*91b0*/  STS.U16 [R2+UR4+0x80], R9 ;  /* 0x0000800902007988 */ /* 0x0003e80008000404 */
[----:B----4-:R-:W-:Y:S04]  /*91c0*/  STL [R1+0xa50], R6 ;  /* 0x000a500601007387 */ /* 0x010fe80000100800 */
[----:B0-----:R-:W4:Y:S01]  /*91d0*/  LDL R7, [R1+0x270] ;  /* 0x0002700001077983 */ /* 0x001f220000100800 */
[----:B-1----:R-:W-:-:S02]  /*91e0*/  @!P0 IMAD.MOV.U32 R9, RZ, RZ, R18 ;  /* 0x000000ffff098224 */ /* 0x002fc400078e0012 */
[----:B------:R-:W-:Y:S02]  /*91f0*/  @!P0 IMAD.MOV.U32 R8, RZ, RZ, R14 ;  /* 0x000000ffff088224 */ /* 0x000fe400078e000e */
[----:B------:R-:W4:Y:S04]  /*9200*/  LDL R14, [R1+0x26c] ;  /* 0x00026c00010e7983 */ /* 0x000f280000100800 */
[----:B------:R3:W4:Y:S01]  /*9210*/  @!P0 LDG.E.U16 R5, desc[UR8][R8.64] ;  /* 0x0000000808058981 */ /* 0x000722000c1e1500 */
[----:B------:R-:W-:-:S03]  /*9220*/  PRMT R4, RZ, 0x7610, R4 ;  /* 0x00007610ff047816 */ /* 0x000fc60000000004 */
[----:B------:R0:W-:Y:S01]  /*9230*/  STS.U16 [R2+UR4+0x1000], R10 ;  /* 0x0010000a02007988 */ /* 0x0001e20008000404 */
[----:B---3--:R-:W-:Y:S02]  /*9240*/  @!P0 IMAD.MOV.U32 R9, RZ, RZ, R17 ;  /* 0x000000ffff098224 */ /* 0x008fe400078e0011 */
[----:B------:R-:W-:Y:S01]  /*9250*/  @!P0 IMAD.MOV.U32 R8, RZ, RZ, R3 ;  /* 0x000000ffff088224 */ /* 0x000fe200078e0003 */
[----:B0-----:R-:W-:-:S04]  /*9260*/  PRMT R10, RZ, 0x7610, R10 ;  /* 0x00007610ff0a7816 */ /* 0x001fc8000000000a */
[----:B------:R2:W3:Y:S04]  /*9270*/  @!P0 LDG.E.U16 R4, desc[UR8][R8.64] ;  /* 0x0000000808048981 */ /* 0x0004e8000c1e1500 */
[----:B------:R0:W-:Y:S01]  /*9280*/  STS.U16 [R2+UR4+0x1080], R11 ;  /* 0x0010800b02007988 */ /* 0x0001e20008000404 */
[----:B--2---:R-:W-:Y:S02]  /*9290*/  @!P0 IMAD.MOV.U32 R8, RZ, RZ, R15 ;  /* 0x000000ffff088224 */ /* 0x004fe400078e000f */
[----:B------:R-:W-:Y:S01]  /*92a0*/  @!P0 IMAD.MOV.U32 R9, RZ, RZ, R16 ;  /* 0x000000ffff098224 */ /* 0x000fe200078e0010 */
[----:B0-----:R-:W-:-:S04]  /*92b0*/  PRMT R11, RZ, 0x7610, R11 ;  /* 0x00007610ff0b7816 */ /* 0x001fc8000000000b */
[----:B------:R4:W2:Y:S02]  /*92c0*/  @!P0 LDG.E.U16 R10, desc[UR8][R8.64] ;  /* 0x00000008080a8981 */ /* 0x0008a4000c1e1500 */
[----:B----4-:R-:W-:Y:S02]  /*92d0*/  @!P0 IMAD.MOV.U32 R8, RZ, RZ, R7 ;  /* 0x000000ffff088224 */ /* 0x010fe400078e0007 */
[----:B------:R-:W-:Y:S01]  /*92e0*/  @!P0 IMAD.MOV.U32 R9, RZ, RZ, R14 ;  /* 0x000000ffff098224 */ /* 0x000fe200078e000e */
[----:B------:R-:W-:Y:S04]  /*92f0*/  STL [R1+0xa54], R5 ;  /* 0x000a540501007387 */ /* 0x000fe80000100800 */
[----:B------:R-:W4:Y:S04]  /*9300*/  @!P0 LDG.E.U16 R11, desc[UR8][R8.64] ;  /* 0x00000008080b8981 */ /* 0x000f28000c1e1500 */
[----:B------:R-:W4:Y:S04]  /*9310*/  LDL R6, [R1+0x264] ;  /* 0x0002640001067983 */ /* 0x000f280000100800 */
[----:B------:R-:W4:Y:S04]  /*9320*/  LDL R3, [R1+0x268] ;  /* 0x0002680001037983 */ /* 0x000f280000100800 */
[----:B---3--:R0:W-:Y:S04]  /*9330*/  STL [R1+0xa58], R4 ;  /* 0x000a580401007387 */ /* 0x0081e80000100800 */
[----:B0-----:R-:W3:Y:S04]  /*9340*/  LDL.LU R4, [R1+0x16c] ;  /* 0x00016c0001047983 */ /* 0x001ee80000300800 */
[----:B------:R-:W3:Y:S04]  /*9350*/  LDL.LU R24, [R1+0x130] ;  /* 0x0001300001187983 */ /* 0x000ee80000300800 */
[----:B------:R-:W3:Y:S04]  /*9360*/  LDL.LU R25, [R1+0x12c] ;  /* 0x00012c0001197983 */ /* 0x000ee80000300800 */
[----:B--2---:R0:W-:Y:S04]  /*9370*/  STL [R1+0xa5c], R10 ;  /* 0x000a5c0a01007387 */ /* 0x0041e80000100800 */
[----:B0-----:R-:W2:Y:S04]  /*9380*/  LDL.LU R10, [R1+0x170] ;  /* 0x00017000010a7983 */ /* 0x001ea80000300800 */
[----:B------:R-:W2:Y:S04]  /*9390*/  LDL.LU R5, [R1+0xcc] ;  /* 0x0000cc0001057983 */ /* 0x000ea80000300800 */
[----:B------:R-:W2:Y:S04]  /*93a0*/  LDL.LU R26, [R1+0x30] ;  /* 0x00003000011a7983 */ /* 0x000ea80000300800 */
[----:B------:R0:W-:Y:S04]  /*93b0*/  STS.U16 [R2+UR4+0x1800], R12 ;  /* 0x0018000c02007988 */ /* 0x0001e80008000404 */
[----:B------:R-:W-:Y:S01]  /*93c0*/  STS.U16 [R2+UR4+0x880], R22 ;  /* 0x0008801602007988 */ /* 0x000fe20008000404 */
[----:B0-----:R-:W-:-:S03]  /*93d0*/  PRMT R12, RZ, 0x7610, R12 ;  /* 0x00007610ff0c7816 */ /* 0x001fc6000000000c */
[----:B----4-:R0:W-:Y:S01]  /*93e0*/  STL [R1+0xa60], R11 ;  /* 0x000a600b01007387 */ /* 0x0101e20000100800 */
[----:B------:R-:W-:Y:S02]  /*93f0*/  @!P0 IMAD.MOV.U32 R9, RZ, RZ, R6 ;  /* 0x000000ffff098224 */ /* 0x000fe400078e0006 */
[----:B------:R-:W-:Y:S01]  /*9400*/  @!P0 IMAD.MOV.U32 R8, RZ, RZ, R3 ;  /* 0x000000ffff088224 */ /* 0x000fe200078e0003 */
[----:B0-----:R-:W4:Y:S04]  /*9410*/  LDL R11, [R1+0x260] ;  /* 0x00026000010b7983 */ /* 0x001f280000100800 */
[----:B------:R-:W2:Y:S04]  /*9420*/  LDL.LU R6, [R1+0x254] ;  /* 0x0002540001067983 */ /* 0x000ea80000300800 */
        /* <DEDUP_REMOVED lines=11> */
[----:B------:R4:W3:Y:S04]  /*94e0*/  @!P0 LDG.E.U16 R12, desc[UR8][R8.64] ;  /* 0x00000008080c8981 */ /* 0x0008e8000c1e1500 */
[----:B------:R-:W2:Y:S04]  /*94f0*/  LDL R9, [R1+0x25c] ;  /* 0x00025c0001097983 */ /* 0x000ea80000100800 */
[----:B------:R0:W-:Y:S02]  /*9500*/  STS.U16 [R2+UR4+0x1880], R13 ;  /* 0x0018800d02007988 */ /* 0x0001e40008000404 */
[----:B0-----:R-:W-:Y:S01]  /*9510*/  PRMT R13, RZ, 0x7610, R13 ;  /* 0x00007610ff0d7816 */ /* 0x001fe2000000000d */
[----:B----4-:R-:W-:-:S05]  /*9520*/  @!P0 IMAD.MOV.U32 R8, RZ, RZ, R11 ;  /* 0x000000ffff088224 */ /* 0x010fca00078e000b */
[----:B--2---:R-:W2:Y:S04]  /*9530*/  @!P0 LDG.E.U16 R13, desc[UR8][R8.64] ;  /* 0x00000008080d8981 */ /* 0x004ea8000c1e1500 */
[----:B---3--:R-:W-:Y:S04]  /*9540*/  STL [R1+0xa64], R12 ;  /* 0x000a640c01007387 */ /* 0x008fe80000100800 */
[----:B------:R-:W-:Y:S04]  /*9550*/  STS.U16 [R2+UR4+0x2800], R24 ;  /* 0x0028001802007988 */ /* 0x000fe80008000404 */
[----:B------:R-:W-:Y:S04]  /*9560*/  STS.U16 [R2+UR4+0x2880], R25 ;  /* 0x0028801902007988 */ /* 0x000fe80008000404 */
[----:B------:R-:W-:Y:S04]  /*9570*/  STS.U16 [R2+UR4+0x3800], R26 ;  /* 0x0038001a02007988 */ /* 0x000fe80008000404 */
[----:B------:R-:W-:Y:S04]  /*9580*/  STS.U16 [R2+UR4+0x3880], R0 ;  /* 0x0038800002007988 */ /* 0x000fe80008000404 */
[----:B------:R0:W-:Y:S04]  /*9590*/  STS.U16 [R2+UR4+0x3000], R23 ;  /* 0x0030001702007988 */ /* 0x0001e80008000404 */
[----:B------:R-:W-:Y:S01]  /*95a0*/  STS.U16 [R2+UR4+0x2000], R10 ;  /* 0x0020000a02007988 */ /* 0x000fe20008000404 */
[----:B0-----:R-:W-:-:S03]  /*95b0*/  LOP3.LUT R23, R2, 0x10, RZ, 0x3c, !PT ;  /* 0x0000001002177812 */ /* 0x001fc600078e3cff */
[----:B------:R-:W-:Y:S04]  /*95c0*/  STS.U16 [R2+UR4+0x2080], R4 ;  /* 0x0020800402007988 */ /* 0x000fe80008000404 */
[----:B------:R-:W-:Y:S04]  /*95d0*/  STS.U16 [R2+UR4+0x3080], R5 ;  /* 0x0030800502007988 */ /* 0x000fe80008000404 */
[----:B------:R-:W-:Y:S04]  /*95e0*/  STS.U16 [R23+UR4+0x100], R6 ;  /* 0x0001000617007988 */ /* 0x000fe80008000404 */
[----:B------:R-:W-:Y:S04]  /*95f0*/  STS.U16 [R23+UR4+0x180], R7 ;  /* 0x0001800717007988 */ /* 0x000fe80008000404 */
[----:B------:R-:W-:Y:S04]  /*9600*/  STS.U16 [R23+UR4+0x900], R3 ;  /* 0x0009000317007988 */ /* 0x000fe80008000404 */
[----:B------:R0:W-:Y:S04]  /*9610*/  STS.U16 [R23+UR4+0x980], R27 ;  /* 0x0009801b17007988 */ /* 0x0001e80008000404 */
[----:B------:R-:W-:Y:S04]  /*9620*/  STS.U16 [R23+UR4+0x1100], R14 ;  /* 0x0011000e17007988 */ /* 0x000fe80008000404 */
[----:B------:R-:W-:Y:S04]  /*9630*/  STS.U16 [R23+UR4+0x1180], R15 ;  /* 0x0011800f17007988 */ /* 0x000fe80008000404 */
[----:B------:R-:W-:Y:S04]  /*9640*/  STS.U16 [R23+UR4+0x1900], R16 ;  /* 0x0019001017007988 */ /* 0x000fe80008000404 */
[----:B------:R-:W-:Y:S04]  /*9650*/  STS.U16 [R23+UR4+0x1980], R17 ;  /* 0x0019801117007988 */ /* 0x000fe80008000404 */
[----:B------:R-:W-:Y:S04]  /*9660*/  STS.U16 [R23+UR4+0x2100], R18 ;  /* 0x0021001217007988 */ /* 0x000fe80008000404 */
[----:B------:R-:W-:Y:S04]  /*9670*/  STS.U16 [R23+UR4+0x2180], R19 ;  /* 0x0021801317007988 */ /* 0x000fe80008000404 */
[----:B------:R-:W-:Y:S04]  /*9680*/  STS.U16 [R23+UR4+0x2900], R28 ;  /* 0x0029001c17007988 */ /* 0x000fe80008000404 */
[----:B------:R1:W-:Y:S04]  /*9690*/  STS.U16 [R23+UR4+0x2980], R22 ;  /* 0x0029801617007988 */ /* 0x0003e80008000404 */
[----:B--2---:R2:W-:Y:S04]  /*96a0*/  STL [R1+0xa68], R13 ;  /* 0x000a680d01007387 */ /* 0x0045e80000100800 */
[----:B------:R-:W3:Y:S04]  /*96b0*/  LDL.LU R24, [R1+0xc4] ;  /* 0x0000c40001187983 */ /* 0x000ee80000300800 */
[----:B------:R-:W4:Y:S04]  /*96c0*/  LDL.LU R25, [R1+0x28] ;  /* 0x0000280001197983 */ /* 0x000f280000300800 */
[----:B------:R-:W4:Y:S04]  /*96d0*/  LDL.LU R26, [R1+0x24] ;  /* 0x00002400011a7983 */ /* 0x000f280000300800 */
[----:B------:R-:W3:Y:S04]  /*96e0*/  LDL.LU R0, [R1+0xa88] ;  /* 0x000a880001007983 */ /* 0x000ee80000300800 */
[----:B0-----:R-:W4:Y:S04]  /*96f0*/  LDL.LU R27, [R1+0x24c] ;  /* 0x00024c00011b7983 */ /* 0x001f280000300800 */
[----:B-1----:R-:W4:Y:S04]  /*9700*/  LDL.LU R22, [R1+0x248] ;  /* 0x0002480001167983 */ /* 0x002f280000300800 */
[----:B--2---:R-:W2:Y:S04]  /*9710*/  LDL.LU R13, [R1+0x1d8] ;  /* 0x0001d800010d7983 */ /* 0x004ea80000300800 */
[----:B------:R-:W2:Y:S04]  /*9720*/  LDL.LU R8, [R1+0x1d4] ;  /* 0x0001d40001087983 */ /* 0x000ea80000300800 */
[----:B------:R-:W2:Y:S04]  /*9730*/  LDL.LU R9, [R1+0x1a0] ;  /* 0x0001a00001097983 */ /* 0x000ea80000300800 */
[----:B------:R-:W2:Y:S04]  /*9740*/  LDL.LU R12, [R1+0x19c] ;  /* 0x00019c00010c7983 */ /* 0x000ea80000300800 */
[----:B------:R-:W2:Y:S04]  /*9750*/  LDL.LU R11, [R1+0x160] ;  /* 0x00016000010b7983 */ /* 0x000ea80000300800 */
[----:B------:R-:W2:Y:S04]  /*9760*/  LDL.LU R10, [R1+0x15c] ;  /* 0x00015c00010a7983 */ /* 0x000ea80000300800 */
[----:B------:R-:W2:Y:S04]  /*9770*/  LDL.LU R4, [R1+0x120] ;  /* 0x0001200001047983 */ /* 0x000ea80000300800 */
[----:B------:R-:W2:Y:S04]  /*9780*/  LDL.LU R28, [R1+0x11c] ;  /* 0x00011c00011c7983 */ /* 0x000ea80000300800 */
[----:B---3--:R0:W-:Y:S02]  /*9790*/  STS.U16 [R23+UR4+0x3100], R0 ;  /* 0x0031000017007988 */ /* 0x0081e40008000404 */
[----:B0-----:R-:W-:-:S02]  /*97a0*/  LOP3.LUT R0, R2, 0x20, RZ, 0x3c, !PT ;  /* 0x0000002002007812 */ /* 0x001fc400078e3cff */
[----:B------:R-:W3:Y:S04]  /*97b0*/  LDL.LU R2, [R1+0x214] ;  /* 0x0002140001027983 */ /* 0x000ee80000300800 */
[----:B------:R-:W2:Y:S04]  /*97c0*/  LDL.LU R5, [R1+0x7c] ;  /* 0x00007c0001057983 */ /* 0x000ea80000300800 */
[----:B------:R-:W-:Y:S04]  /*97d0*/  STS.U16 [R23+UR4+0x3180], R24 ;  /* 0x0031801817007988 */ /* 0x000fe80008000404 */
[----:B------:R-:W2:Y:S04]  /*97e0*/  LDL.LU R6, [R1+0x20] ;  /* 0x0000200001067983 */ /* 0x000ea80000300800 */
[----:B----4-:R-:W-:Y:S04]  /*97f0*/  STS.U16 [R23+UR4+0x3900], R25 ;  /* 0x0039001917007988 */ /* 0x010fe80008000404 */
[----:B------:R-:W4:Y:S04]  /*9800*/  LDL.LU R7, [R1+0x244] ;  /* 0x0002440001077983 */ /* 0x000f280000300800 */
[----:B------:R0:W-:Y:S04]  /*9810*/  STS.U16 [R23+UR4+0x3980], R26 ;  /* 0x0039801a17007988 */ /* 0x0001e80008000404 */
[----:B------:R-:W4:Y:S04]  /*9820*/  LDL.LU R3, [R1+0x240] ;  /* 0x0002400001037983 */ /* 0x000f280000300800 */
[----:B0-----:R-:W4:Y:S04]  /*9830*/  LDL.LU R26, [R1+0x20c] ;  /* 0x00020c00011a7983 */ /* 0x001f280000300800 */
[----:B------:R0:W-:Y:S04]  /*9840*/  STL [R1+0xa6c], R23 ;  /* 0x000a6c1701007387 */ /* 0x0001e80000100800 */
[----:B0-----:R-:W2:Y:S04]  /*9850*/  LDL.LU R23, [R1+0x210] ;  /* 0x0002100001177983 */ /* 0x001ea80000300800 */
[----:B------:R-:W4:Y:S04]  /*9860*/  LDL.LU R14, [R1+0x208] ;  /* 0x00020800010e7983 */ /* 0x000f280000300800 */
[----:B------:R-:W4:Y:S04]  /*9870*/  LDL.LU R15, [R1+0x1d0] ;  /* 0x0001d000010f7983 */ /* 0x000f280000300800 */
[----:B------:R-:W4:Y:S04]  /*9880*/  LDL.LU R16, [R1+0x1cc] ;  /* 0x0001cc0001107983 */ /* 0x000f280000300800 */
[----:B------:R-:W4:Y:S04]  /*9890*/  LDL.LU R17, [R1+0x198] ;  /* 0x0001980001117983 */ /* 0x000f280000300800 */
[----:B------:R-:W4:Y:S04]  /*98a0*/  LDL.LU R18, [R1+0x194] ;  /* 0x0001940001127983 */ /* 0x000f280000300800 */
[----:B------:R-:W4:Y:S04]  /*98b0*/  LDL.LU R19, [R1+0x158] ;  /* 0x0001580001137983 */ /* 0x000f280000300800 */
[----:B------:R-:W4:Y:S04]  /*98c0*/  LDL.LU R24, [R1+0x154] ;  /* 0x0001540001187983 */ /* 0x000f280000300800 */
[----:B------:R0:W-:Y:S04]  /*98d0*/  STS.U16 [R0+UR4+0x200], R27 ;  /* 0x0002001b00007988 */ /* 0x0001e80008000404 */
[----:B------:R-:W4:Y:S04]  /*98e0*/  LDL.LU R25, [R1+0x118] ;  /* 0x0001180001197983 */ /* 0x000f280000300800 */
[----:B------:R1:W-:Y:S04]  /*98f0*/  STS.U16 [R0+UR4+0x280], R22 ;  /* 0x0002801600007988 */ /* 0x0003e80008000404 */
[----:B0-----:R-:W4:Y:S04]  /*9900*/  LDL.LU R27, [R1+0x114] ;  /* 0x00011400011b7983 */ /* 0x001f280000300800 */
[----:B-1----:R-:W4:Y:S04]  /*9910*/  LDL.LU R22, [R1+0xa84] ;  /* 0x000a840001167983 */ /* 0x002f280000300800 */
[----:B---3--:R0:W-:Y:S02]  /*9920*/  STS.U16 [R0+UR4+0xa00], R2 ;  /* 0x000a000200007988 */ /* 0x0081e40008000404 */
[----:B0-----:R-:W0:Y:S02]  /*9930*/  S2R R2, SR_TID.X ;  /* 0x0000000000027919 */ /* 0x001e240000002100 */
[----:B--2---:R-:W-:Y:S04]  /*9940*/  STS.U16 [R0+UR4+0xa80], R23 ;  /* 0x000a801700007988 */ /* 0x004fe80008000404 */
[----:B------:R-:W-:Y:S04]  /*9950*/  STS.U16 [R0+UR4+0x1200], R13 ;  /* 0x0012000d00007988 */ /* 0x000fe80008000404 */
[----:B------:R-:W-:Y:S04]  /*9960*/  STS.U16 [R0+UR4+0x1280], R8 ;  /* 0x0012800800007988 */ /* 0x000fe80008000404 */
[----:B------:R-:W-:Y:S04]  /*9970*/  STS.U16 [R0+UR4+0x1a00], R9 ;  /* 0x001a000900007988 */ /* 0x000fe80008000404 */
[----:B------:R-:W-:Y:S01]  /*9980*/  STS.U16 [R0+UR4+0x1a80], R12 ;  /* 0x001a800c00007988 */ /* 0x000fe20008000404 */
[----:B0-----:R-:W-:-:S03]  /*9990*/  LOP3.LUT R2, R2, 0x3f, RZ, 0xc0, !PT ;  /* 0x0000003f02027812 */ /* 0x001fc600078ec0ff */
[----:B------:R-:W-:Y:S04]  /*99a0*/  STS.U16 [R0+UR4+0x2200], R11 ;  /* 0x0022000b00007988 */ /* 0x000fe80008000404 */
[----:B------:R-:W-:Y:S04]  /*99b0*/  STS.U16 [R0+UR4+0x2280], R10 ;  /* 0x0022800a00007988 */ /* 0x000fe80008000404 */
[----:B------:R-:W-:Y:S04]  /*99c0*/  STS.U16 [R0+UR4+0x2a00], R4 ;  /* 0x002a000400007988 */ /* 0x000fe80008000404 */
[----:B------:R0:W-:Y:S01]  /*99d0*/  STS.U16 [R0+UR4+0x2a80], R28 ;  /* 0x002a801c00007988 */ /* 0x0001e20008000404 */
[----:B------:R-:W-:-:S03]  /*99e0*/  IMAD.SHL.U32 R2, R2, 0x2, RZ ;  /* 0x0000000202027824 */ /* 0x000fc600078e00ff */
[----:B0-----:R-:W2:Y:S04]  /*99f0*/  LDL.LU R28, [R1+0x74] ;  /* 0x00007400011c7983 */ /* 0x001ea80000300800 */
[----:B----4-:R0:W-:Y:S04]  /*9a00*/  STS.U16 [R0+UR4+0x3200], R22 ;  /* 0x0032001600007988 */ /* 0x0101e80008000404 */
[----:B------:R-:W-:Y:S04]  /*9a10*/  STS.U16 [R0+UR4+0x3280], R5 ;  /* 0x0032800500007988 */ /* 0x000fe80008000404 */
[----:B------:R-:W-:Y:S04]  /*9a20*/  STS.U16 [R0+UR4+0x3a00], R6 ;  /* 0x003a000600007988 */ /* 0x000fe80008000404 */
[----:B------:R1:W-:Y:S01]  /*9a30*/  STS.U16 [R0+UR4+0x3a80], R21 ;  /* 0x003a801500007988 */ /* 0x0003e20008000404 */
[----:B0-----:R-:W-:-:S03]  /*9a40*/  LOP3.LUT R22, R2, 0x30, RZ, 0x3c, !PT ;  /* 0x0000003002167812 */ /* 0x001fc600078e3cff */
[----:B-1----:R-:W3:Y:S04]  /*9a50*/  LDL.LU R21, [R1+0xa80] ;  /* 0x000a800001157983 */ /* 0x002ee80000300800 */
[----:B------:R-:W-:Y:S04]  /*9a60*/  STS.U16 [R22+UR4+0x300], R7 ;  /* 0x0003000716007988 */ /* 0x000fe80008000404 */
[----:B------:R-:W-:Y:S04]  /*9a70*/  STS.U16 [R22+UR4+0x380], R3 ;  /* 0x0003800316007988 */ /* 0x000fe80008000404 */
[----:B------:R-:W-:Y:S04]  /*9a80*/  STL [R1+0xa70], R0 ;  /* 0x000a700001007387 */ /* 0x000fe80000100800 */
[----:B------:R0:W-:Y:S04]  /*9a90*/  STS.U16 [R22+UR4+0xb00], R26 ;  /* 0x000b001a16007988 */ /* 0x0001e80008000404 */
[----:B------:R-:W-:Y:S04]  /*9aa0*/  STS.U16 [R22+UR4+0xb80], R14 ;  /* 0x000b800e16007988 */ /* 0x000fe80008000404 */
[----:B0-----:R-:W4:Y:S04]  /*9ab0*/  LDL.LU R26, [R1+0x23c] ;  /* 0x00023c00011a7983 */ /* 0x001f280000300800 */
[----:B------:R-:W4:Y:S04]  /*9ac0*/  LDL.LU R0, [R1+0x238] ;  /* 0x0002380001007983 */ /* 0x000f280000300800 */
[----:B------:R-:W4:Y:S04]  /*9ad0*/  LDL.LU R23, [R1+0x204] ;  /* 0x0002040001177983 */ /* 0x000f280000300800 */
[----:B------:R-:W-:Y:S04]  /*9ae0*/  STS.U16 [R22+UR4+0x1300], R15 ;  /* 0x0013000f16007988 */ /* 0x000fe80008000404 */
        /* <DEDUP_REMOVED lines=13> */
[----:B------:R0:W-:Y:S04]  /*9bc0*/  STS.U16 [R22+UR4+0x2b80], R27 ;  /* 0x002b801b16007988 */ /* 0x0001e80008000404 */
[----:B------:R-:W4:Y:S04]  /*9bd0*/  LDL.LU R5, [R1+0x110] ;  /* 0x0001100001057983 */ /* 0x000f280000300800 */
[----:B0-----:R-:W4:Y:S04]  /*9be0*/  LDL.LU R27, [R1+0x10c] ;  /* 0x00010c00011b7983 */ /* 0x001f280000300800 */
[----:B---3--:R-:W-:Y:S04]  /*9bf0*/  STS.U16 [R22+UR4+0x3300], R21 ;  /* 0x0033001516007988 */ /* 0x008fe80008000404 */
[----:B--2---:R0:W-:Y:S04]  /*9c00*/  STS.U16 [R22+UR4+0x3380], R28 ;  /* 0x0033801c16007988 */ /* 0x0041e80008000404 */
[----:B------:R1:W-:Y:S04]  /*9c10*/  STS.U16 [R22+UR4+0x3b00], R20 ;  /* 0x003b001416007988 */ /* 0x0003e80008000404 */
[----:B0-----:R-:W2:Y:S04]  /*9c20*/  LDL.LU R28, [R1+0x5c] ;  /* 0x00005c00011c7983 */ /* 0x001ea80000300800 */
[----:B-1----:R-:W3:Y:S01]  /*9c30*/  LDL.LU R20, [R1+0xa7c] ;  /* 0x000a7c0001147983 */ /* 0x002ee20000300800 */
[----:B------:R-:W-:-:S03]  /*9c40*/  LOP3.LUT R21, R2, 0x40, RZ, 0x3c, !PT ;  /* 0x0000004002157812 */ /* 0x000fc600078e3cff */
[----:B------:R-:W2:Y:S04]  /*9c50*/  LDL.LU R6, [R1+0x10] ;  /* 0x0000100001067983 */ /* 0x000ea80000300800 */
[----:B------:R0:W-:Y:S04]  /*9c60*/  STS.U16 [R22+UR4+0x3b80], R29 ;  /* 0x003b801d16007988 */ /* 0x0001e80008000404 */
[----:B------:R-:W2:Y:S04]  /*9c70*/  LDL.LU R7, [R1+0xc] ;  /* 0x00000c0001077983 */ /* 0x000ea80000300800 */
[----:B0-----:R-:W2:Y:S04]  /*9c80*/  LDL.LU R29, [R1+0x234] ;  /* 0x00023400011d7983 */ /* 0x001ea80000300800 */
[----:B----4-:R0:W-:Y:S04]  /*9c90*/  STS.U16 [R21+UR4+0x400], R26 ;  /* 0x0004001a15007988 */ /* 0x0101e80008000404 */
[----:B------:R-:W-:Y:S04]  /*9ca0*/  STL [R1+0xa74], R22 ;  /* 0x000a741601007387 */ /* 0x000fe80000100800 */
        /* <DEDUP_REMOVED lines=19> */
[----:B0-----:R-:W4:Y:S04]  /*9de0*/  LDL.LU R26, [R1+0x108] ;  /* 0x00010800011a7983 */ /* 0x001f280000300800 */
[----:B------:R0:W-:Y:S04]  /*9df0*/  STS.U16 [R21+UR4+0x2c80], R27 ;  /* 0x002c801b15007988 */ /* 0x0001e80008000404 */
[----:B0-----:R-:W4:Y:S01]  /*9e00*/  LDL.LU R27, [R1+0x104] ;  /* 0x00010400011b7983 */ /* 0x001f220000300800 */
[----:B------:R-:W-:-:S03]  /*9e10*/  LOP3.LUT R9, R2, 0x60, RZ, 0x3c, !PT ;  /* 0x0000006002097812 */ /* 0x000fc600078e3cff */
[----:B---3--:R0:W-:Y:S04]  /*9e20*/  STS.U16 [R21+UR4+0x3400], R20 ;  /* 0x0034001415007988 */ /* 0x0081e80008000404 */
[----:B--2---:R1:W-:Y:S01]  /*9e30*/  STS.U16 [R21+UR4+0x3480], R28 ;  /* 0x0034801c15007988 */ /* 0x0043e20008000404 */
[----:B0-----:R-:W-:-:S03]  /*9e40*/  LOP3.LUT R20, R2, 0x50, RZ, 0x3c, !PT ;  /* 0x0000005002147812 */ /* 0x001fc600078e3cff */
[----:B------:R-:W-:Y:S04]  /*9e50*/  STS.U16 [R21+UR4+0x3c00], R6 ;  /* 0x003c000615007988 */ /* 0x000fe80008000404 */
[----:B-1----:R-:W2:Y:S04]  /*9e60*/  LDL.LU R28, [R1+0x58] ;  /* 0x00005800011c7983 */ /* 0x002ea80000300800 */
[----:B------:R-:W-:Y:S04]  /*9e70*/  STS.U16 [R21+UR4+0x3c80], R7 ;  /* 0x003c800715007988 */ /* 0x000fe80008000404 */
[----:B------:R-:W-:Y:S04]  /*9e80*/  STL [R1+0xa78], R21 ;  /* 0x000a781501007387 */ /* 0x000fe80000100800 */
[----:B------:R0:W-:Y:S04]  /*9e90*/  STS.U16 [R20+UR4+0x500], R29 ;  /* 0x0005001d14007988 */ /* 0x0001e80008000404 */
[----:B0-----:R-:W3:Y:S04]  /*9ea0*/  LDL.LU R29, [R1+0x54] ;  /* 0x00005400011d7983 */ /* 0x001ee80000300800 */
[----:B------:R-:W3:Y:S04]  /*9eb0*/  LDL.LU R21, [R1+0x8] ;  /* 0x0000080001157983 */ /* 0x000ee80000300800 */
[----:B------:R-:W3:Y:S04]  /*9ec0*/  LDL.LU R22, [R1+0x4] ;  /* 0x0000040001167983 */ /* 0x000ee80000300800 */
[----:B------:R-:W3:Y:S04]  /*9ed0*/  LDL.LU R0, [R1+0x22c] ;  /* 0x00022c0001007983 */ /* 0x000ee80000300800 */
[----:B------:R-:W3:Y:S04]  /*9ee0*/  LDL.LU R23, [R1+0x228] ;  /* 0x0002280001177983 */ /* 0x000ee80000300800 */
[----:B----4-:R0:W-:Y:S04]  /*9ef0*/  STS.U16 [R20+UR4+0x580], R3 ;  /* 0x0005800314007988 */ /* 0x0101e80008000404 */
[----:B------:R-:W4:Y:S04]  /*9f00*/  LDL.LU R13, [R1+0x1f0] ;  /* 0x0001f000010d7983 */ /* 0x000f280000300800 */
[----:B------:R1:W-:Y:S04]  /*9f10*/  STS.U16 [R20+UR4+0xd00], R14 ;  /* 0x000d000e14007988 */ /* 0x0003e80008000404 */
        /* <DEDUP_REMOVED lines=15> */
[----:B------:R-:W-:Y:S04]  /*a010*/  STS.U16 [R20+UR4+0x2d00], R26 ;  /* 0x002d001a14007988 */ /* 0x000fe80008000404 */
[----:B------:R-:W4:Y:S04]  /*a020*/  LDL.LU R8, [R1+0x50] ;  /* 0x0000500001087983 */ /* 0x000f280000300800 */
[----:B------:R0:W-:Y:S04]  /*a030*/  STS.U16 [R20+UR4+0x2d80], R27 ;  /* 0x002d801b14007988 */ /* 0x0001e80008000404 */
[----:B-1----:R-:W4:Y:S04]  /*a040*/  LDL.LU R14, [R1+0x3c] ;  /* 0x00003c00010e7983 */ /* 0x002f280000300800 */
[----:B0-----:R-:W4:Y:S04]  /*a050*/  LDL.LU R27, [R1] ;  /* 0x00000000011b7983 */ /* 0x001f280000300800 */
[----:B------:R-:W4:Y:S04]  /*a060*/  LDL.LU R2, [R1+0xec] ;  /* 0x0000ec0001027983 */ /* 0x000f280000300800 */
        /* <DEDUP_REMOVED lines=8> */
[----:B--2---:R0:W-:Y:S04]  /*a0f0*/  STS.U16 [R20+UR4+0x3500], R28 ;  /* 0x0035001c14007988 */ /* 0x0041e80008000404 */
[----:B0-----:R-:W2:Y:S04]  /*a100*/  LDL.LU R28, [R1+0x138] ;  /* 0x00013800011c7983 */ /* 0x001ea80000300800 */
[----:B---3--:R0:W-:Y:S04]  /*a110*/  STS.U16 [R20+UR4+0x3580], R29 ;  /* 0x0035801d14007988 */ /* 0x0081e80008000404 */
[----:B------:R1:W-:Y:S04]  /*a120*/  STS.U16 [R20+UR4+0x3d00], R21 ;  /* 0x003d001514007988 */ /* 0x0003e80008000404 */
[----:B------:R3:W-:Y:S04]  /*a130*/  STS.U16 [R20+UR4+0x3d80], R22 ;  /* 0x003d801614007988 */ /* 0x0007e80008000404 */
[----:B------:R3:W-:Y:S04]  /*a140*/  STS.U16 [R9+UR4+0x600], R0 ;  /* 0x0006000009007988 */ /* 0x0007e80008000404 */
[----:B------:R3:W-:Y:S04]  /*a150*/  STS.U16 [R9+UR4+0x680], R23 ;  /* 0x0006801709007988 */ /* 0x0007e80008000404 */
[----:B0-----:R-:W2:Y:S04]  /*a160*/  LDL.LU R29, [R1+0x134] ;  /* 0x00013400011d7983 */ /* 0x001ea80000300800 */
[----:B----4-:R0:W-:Y:S04]  /*a170*/  STS.U16 [R9+UR4+0xe00], R13 ;  /* 0x000e000d09007988 */ /* 0x0101e80008000404 */
[----:B-1----:R-:W4:Y:S04]  /*a180*/  LDL.LU R21, [R1+0xa78] ;  /* 0x000a780001157983 */ /* 0x002f280000300800 */
[----:B------:R1:W-:Y:S04]  /*a190*/  STS.U16 [R9+UR4+0xe80], R12 ;  /* 0x000e800c09007988 */ /* 0x0003e80008000404 */
[----:B---3--:R-:W3:Y:S04]  /*a1a0*/  LDL.LU R22, [R1+0xa74] ;  /* 0x000a740001167983 */ /* 0x008ee80000300800 */
[----:B------:R1:W-:Y:S04]  /*a1b0*/  STS.U16 [R9+UR4+0x1600], R11 ;  /* 0x0016000b09007988 */ /* 0x0003e80008000404 */
[----:B------:R-:W4:Y:S04]  /*a1c0*/  LDL.LU R0, [R1+0xa70] ;  /* 0x000a700001007983 */ /* 0x000f280000300800 */
[----:B------:R1:W-:Y:S04]  /*a1d0*/  STS.U16 [R9+UR4+0x1680], R10 ;  /* 0x0016800a09007988 */ /* 0x0003e80008000404 */
[----:B------:R-:W3:Y:S04]  /*a1e0*/  LDL.LU R23, [R1+0xa6c] ;  /* 0x000a6c0001177983 */ /* 0x000ee80000300800 */
[----:B------:R1:W-:Y:S04]  /*a1f0*/  STS.U16 [R9+UR4+0x1e00], R4 ;  /* 0x001e000409007988 */ /* 0x0003e80008000404 */
[----:B0-----:R-:W4:Y:S04]  /*a200*/  LDL.LU R13, [R1+0xa68] ;  /* 0x000a6800010d7983 */ /* 0x001f280000300800 */
[----:B------:R0:W-:Y:S04]  /*a210*/  STS.U16 [R9+UR4+0x1e80], R5 ;  /* 0x001e800509007988 */ /* 0x0001e80008000404 */
[----:B-1----:R-:W4:Y:S04]  /*a220*/  LDL.LU R12, [R1+0xa64] ;  /* 0x000a6400010c7983 */ /* 0x002f280000300800 */
[----:B------:R1:W-:Y:S04]  /*a230*/  STS.U16 [R9+UR4+0x2600], R6 ;  /* 0x0026000609007988 */ /* 0x0003e80008000404 */
[----:B------:R-:W4:Y:S04]  /*a240*/  LDL.LU R11, [R1+0xa60] ;  /* 0x000a6000010b7983 */ /* 0x000f280000300800 */
[----:B------:R1:W-:Y:S04]  /*a250*/  STS.U16 [R9+UR4+0x2680], R7 ;  /* 0x0026800709007988 */ /* 0x0003e80008000404 */
[----:B------:R-:W4:Y:S04]  /*a260*/  LDL.LU R10, [R1+0xa5c] ;  /* 0x000a5c00010a7983 */ /* 0x000f280000300800 */
[----:B------:R1:W-:Y:S04]  /*a270*/  STS.U16 [R9+UR4+0x2e00], R3 ;  /* 0x002e000309007988 */ /* 0x0003e80008000404 */
[----:B------:R-:W4:Y:S04]  /*a280*/  LDL.LU R4, [R1+0xa58] ;  /* 0x000a580001047983 */ /* 0x000f280000300800 */
[----:B0-----:R-:W4:Y:S04]  /*a290*/  LDL.LU R5, [R1+0xa54] ;  /* 0x000a540001057983 */ /* 0x001f280000300800 */
[----:B-1----:R-:W4:Y:S04]  /*a2a0*/  LDL.LU R6, [R1+0xa50] ;  /* 0x000a500001067983 */ /* 0x002f280000300800 */
[----:B------:R-:W3:Y:S04]  /*a2b0*/  LDL.LU R7, [R1+0xa4c] ;  /* 0x000a4c0001077983 */ /* 0x000ee80000300800 */
[----:B------:R-:W4:Y:S04]  /*a2c0*/  LDL.LU R3, [R1+0xa48] ;  /* 0x000a480001037983 */ /* 0x000f280000300800 */
[----:B------:R0:W-:Y:S02]  /*a2d0*/  STS.U16 [R9+UR4+0x2e80], R2 ;  /* 0x002e800209007988 */ /* 0x0001e40008000404 */
[----:B0-----:R-:W0:Y:S02]  /*a2e0*/  S2R R2, SR_TID.X ;  /* 0x0000000000027919 */ /* 0x001e240000002100 */
[----:B------:R1:W-:Y:S04]  /*a2f0*/  STS.U16 [R9+UR4+0x3600], R8 ;  /* 0x0036000809007988 */ /* 0x0003e80008000404 */
[----:B------:R1:W-:Y:S04]  /*a300*/  STS.U16 [R9+UR4+0x3680], R14 ;  /* 0x0036800e09007988 */ /* 0x0003e80008000404 */
[----:B------:R1:W-:Y:S01]  /*a310*/  STS.U16 [R9+UR4+0x3e00], R27 ;  /* 0x003e001b09007988 */ /* 0x0003e20008000404 */
[----:B0-----:R-:W-:-:S05]  /*a320*/  LOP3.LUT R2, R2, 0x3f, RZ, 0xc0, !PT ;  /* 0x0000003f02027812 */ /* 0x001fca00078ec0ff */
[----:B------:R-:W-:-:S05]  /*a330*/  IMAD.SHL.U32 R2, R2, 0x2, RZ ;  /* 0x0000000202027824 */ /* 0x000fca00078e00ff */
[----:B-1----:R-:W-:Y:S02]  /*a340*/  LOP3.LUT R8, R2, 0x70, RZ, 0x3c, !PT ;  /* 0x0000007002087812 */ /* 0x002fe400078e3cff */
[----:B------:R-:W3:Y:S04]  /*a350*/  LDL.LU R2, [R1+0xe8] ;  /* 0x0000e80001027983 */ /* 0x000ee80000300800 */
[----:B------:R-:W4:Y:S04]  /*a360*/  LDL.LU R14, [R1+0xa44] ;  /* 0x000a4400010e7983 */ /* 0x000f280000300800 */
[----:B------:R-:W2:Y:S04]  /*a370*/  LDL.LU R27, [R1+0xa40] ;  /* 0x000a4000011b7983 */ /* 0x000ea80000300800 */
[----:B--2---:R0:W-:Y:S04]  /*a380*/  STS.U16 [R9+UR4+0x3e80], R27 ;  /* 0x003e801b09007988 */ /* 0x0041e80008000404 */
[----:B------:R1:W-:Y:S04]  /*a390*/  STS.U16 [R8+UR4+0x700], R15 ;  /* 0x0007000f08007988 */ /* 0x0003e80008000404 */
[----:B------:R2:W-:Y:S04]  /*a3a0*/  STS.U16 [R8+UR4+0x780], R16 ;  /* 0x0007801008007988 */ /* 0x0005e80008000404 */
[----:B0-----:R-:W4:Y:S04]  /*a3b0*/  LDL.LU R27, [R1+0xe4] ;  /* 0x0000e400011b7983 */ /* 0x001f280000300800 */
[----:B-1----:R-:W4:Y:S04]  /*a3c0*/  LDL.LU R15, [R1+0xa3c] ;  /* 0x000a3c00010f7983 */ /* 0x002f280000300800 */
[----:B--2---:R-:W2:Y:S04]  /*a3d0*/  LDL.LU R16, [R1+0xa38] ;  /* 0x000a380001107983 */ /* 0x004ea80000300800 */
[----:B------:R0:W-:Y:S04]  /*a3e0*/  STS.U16 [R8+UR4+0xf00], R17 ;  /* 0x000f001108007988 */ /* 0x0001e80008000404 */
[----:B------:R1:W-:Y:S04]  /*a3f0*/  STS.U16 [R8+UR4+0xf80], R18 ;  /* 0x000f801208007988 */ /* 0x0003e80008000404 */
[----:B------:R3:W-:Y:S04]  /*a400*/  STS.U16 [R8+UR4+0x1700], R19 ;  /* 0x0017001308007988 */ /* 0x0007e80008000404 */
[----:B0-----:R-:W2:Y:S04]  /*a410*/  LDL.LU R17, [R1+0xa34] ;  /* 0x000a340001117983 */ /* 0x001ea80000300800 */
[----:B-1----:R-:W2:Y:S04]  /*a420*/  LDL.LU R18, [R1+0xa30] ;  /* 0x000a300001127983 */ /* 0x002ea80000300800 */
[----:B---3--:R-:W3:Y:S04]  /*a430*/  LDL.LU R19, [R1+0xa2c] ;  /* 0x000a2c0001137983 */ /* 0x008ee80000300800 */
[----:B------:R0:W-:Y:S04]  /*a440*/  STS.U16 [R8+UR4+0x1780], R24 ;  /* 0x0017801808007988 */ /* 0x0001e80008000404 */
[----:B------:R1:W-:Y:S04]  /*a450*/  STS.U16 [R8+UR4+0x1f00], R25 ;  /* 0x001f001908007988 */ /* 0x0003e80008000404 */
[----:B------:R1:W-:Y:S04]  /*a460*/  STS.U16 [R8+UR4+0x1f80], R26 ;  /* 0x001f801a08007988 */ /* 0x0003e80008000404 */
[----:B0-----:R-:W2:Y:S04]  /*a470*/  LDL.LU R24, [R1+0xa28] ;  /* 0x000a280001187983 */ /* 0x001ea80000300800 */
[----:B-1----:R-:W3:Y:S04]  /*a480*/  LDL.LU R25, [R1+0xa24] ;  /* 0x000a240001197983 */ /* 0x002ee80000300800 */
[----:B------:R-:W2:Y:S04]  /*a490*/  LDL.LU R26, [R1+0xa20] ;  /* 0x000a2000011a7983 */ /* 0x000ea80000300800 */
[----:B------:R0:W-:Y:S04]  /*a4a0*/  STS.U16 [R8+UR4+0x2700], R28 ;  /* 0x0027001c08007988 */ /* 0x0001e80008000404 */
[----:B------:R1:W-:Y:S04]  /*a4b0*/  STS.U16 [R8+UR4+0x2780], R29 ;  /* 0x0027801d08007988 */ /* 0x0003e80008000404 */
[----:B0-----:R-:W3:Y:S04]  /*a4c0*/  LDL.LU R28, [R1+0xa1c] ;  /* 0x000a1c00011c7983 */ /* 0x001ee80000300800 */
[----:B-1----:R-:W2:Y:S04]  /*a4d0*/  LDL.LU R29, [R1+0xa18] ;  /* 0x000a1800011d7983 */ /* 0x002ea80000300800 */
[----:B------:R0:W-:Y:S02]  /*a4e0*/  STS.U16 [R8+UR4+0x2f00], R2 ;  /* 0x002f000208007988 */ /* 0x0001e40008000404 */
[----:B0-----:R-:W0:Y:S02]  /*a4f0*/  S2R R2, SR_TID.X ;  /* 0x0000000000027919 */ /* 0x001e240000002100 */
[----:B0-----:R-:W-:-:S05]  /*a500*/  LOP3.LUT R2, R2, 0x3f, RZ, 0xc0, !PT ;  /* 0x0000003f02027812 */ /* 0x001fca00078ec0ff */
[----:B------:R-:W-:Y:S01]  /*a510*/  IMAD.SHL.U32 R2, R2, 0x2, RZ ;  /* 0x0000000202027824 */ /* 0x000fe200078e00ff */
[----:B----4-:R-:W-:Y:S04]  /*a520*/  STS.U16 [R8+UR4+0x2f80], R27 ;  /* 0x002f801b08007988 */ /* 0x010fe80008000404 */
[----:B--2---:R0:W-:Y:S04]  /*a530*/  STS.U16 [R8+UR4+0x3700], R29 ;  /* 0x0037001d08007988 */ /* 0x0041e80008000404 */
[----:B---3--:R-:W-:Y:S04]  /*a540*/  STS.U16 [R8+UR4+0x3780], R28 ;  /* 0x0037801c08007988 */ /* 0x008fe80008000404 */
        /* <DEDUP_REMOVED lines=13> */
[----:B0-----:R-:W2:Y:S04]  /*a620*/  LDL R29, [R1+0xfc] ;  /* 0x0000fc00011d7983 */ /* 0x001ea80000100800 */
[----:B-1----:R-:W3:Y:S04]  /*a630*/  LDL R0, [R1+0x6fc] ;  /* 0x0006fc0001007983 */ /* 0x002ee80000100800 */
[----:B------:R0:W-:Y:S04]  /*a640*/  STS.U16 [R20+UR4+0x4680], R11 ;  /* 0x0046800b14007988 */ /* 0x0001e80008000404 */
[----:B0-----:R-:W4:Y:S04]  /*a650*/  LDL.LU.64 R20, [R1+0xb0] ;  /* 0x0000b00001147983 */ /* 0x001f280000300a00 */
[----:B------:R-:W4:Y:S01]  /*a660*/  LDL.LU.64 R22, [R1+0xb8] ;  /* 0x0000b80001167983 */ /* 0x000f220000300a00 */
[----:B------:R-:W0:Y:S03]  /*a670*/  S2R R28, SR_TID.X ;  /* 0x00000000001c7919 */ /* 0x000e260000002100 */
[----:B------:R-:W-:Y:S04]  /*a680*/  STS.U16 [R9+UR4+0x4300], R14 ;  /* 0x0043000e09007988 */ /* 0x000fe80008000404 */
[----:B------:R-:W-:Y:S04]  /*a690*/  STS.U16 [R9+UR4+0x4700], R12 ;  /* 0x0047000c09007988 */ /* 0x000fe80008000404 */
[----:B------:R-:W-:Y:S04]  /*a6a0*/  STS.U16 [R8+UR4+0x4380], R3 ;  /* 0x0043800308007988 */ /* 0x000fe80008000404 */
[----:B------:R0:W-:Y:S01]  /*a6b0*/  STS.U16 [R8+UR4+0x4780], R13 ;  /* 0x0047800d08007988 */ /* 0x0001e20008000404 */
[----:B------:R-:W-:Y:S01]  /*a6c0*/  BAR.SYNC.DEFER_BLOCKING 0x0 ;  /* 0x0000000000007b1d */ /* 0x000fe20000010000 */
[C---:B0-----:R-:W-:Y:S01]  /*a6d0*/  LOP3.LUT R8, R28.reuse, 0x7, RZ, 0xc0, !PT ;  /* 0x000000071c087812 */ /* 0x041fe200078ec0ff */
[----:B------:R-:W-:-:S04]  /*a6e0*/  IMAD.SHL.U32 R9, R28, 0x2, RZ ;  /* 0x000000021c097824 */ /* 0x000fc800078e00ff */
[----:B------:R-:W-:-:S05]  /*a6f0*/  IMAD R8, R8, 0x90, RZ ;  /* 0x0000009008087824 */ /* 0x000fca00078e02ff */
[----:B------:R-:W-:-:S05]  /*a700*/  LOP3.LUT R8, R8, 0x30, R9, 0x78, !PT ;  /* 0x0000003008087812 */ /* 0x000fca00078e7809 */
[----:B------:R-:W0:Y:S04]  /*a710*/  LDSM.16.M88.4 R4, [R8+UR4+0x4000] ;  /* 0x004000040804783b */ /* 0x000e280008000200 */
[----:B------:R-:W-:Y:S04]  /*a720*/  LDSM.16.M88.4 R24, [R8+UR4+0x4400] ;  /* 0x004400040818783b */ /* 0x000fe80008000200 */
[----:B--2---:R-:W1:Y:S04]  /*a730*/  LDSM.16.MT88.4 R8, [R29+UR4+0x80] ;  /* 0x000080041d08783b */ /* 0x004e680008004200 */
[----:B------:R-:W-:Y:S04]  /*a740*/  LDSM.16.MT88.4 R12, [R29+UR4] ;  /* 0x000000041d0c783b */ /* 0x000fe80008004200 */
[----:B---3--:R-:W-:Y:S04]  /*a750*/  LDSM.16.MT88.4 R16, [R0+UR4] ;  /* 0x000000040010783b */ /* 0x008fe80008004200 */
[----:B----4-:R-:W-:Y:S04]  /*a760*/  STL.64 [R1+0xa10], R22 ;  /* 0x000a101601007387 */ /* 0x010fe80000100a00 */
[----:B------:R-:W-:Y:S04]  /*a770*/  STL.64 [R1+0xa08], R20 ;  /* 0x000a081401007387 */ /* 0x000fe80000100a00 */
[----:B------:R-:W2:Y:S04]  /*a780*/  LDSM.16.MT88.4 R20, [R0+UR4+0x80] ;  /* 0x000080040014783b */ /* 0x000ea80008004200 */
[----:B0-----:R-:W-:Y:S04]  /*a790*/  STL [R1+0x9b4], R6 ;  /* 0x0009b40601007387 */ /* 0x001fe80000100800 */
[----:B------:R-:W-:Y:S04]  /*a7a0*/  STL [R1+0x9b0], R7 ;  /* 0x0009b00701007387 */ /* 0x000fe80000100800 */
[----:B-1----:R-:W-:Y:S04]  /*a7b0*/  STL.64 [R1+0xa00], R10 ;  /* 0x000a000a01007387 */ /* 0x002fe80000100a00 */
[----:B------:R0:W-:Y:S04]  /*a7c0*/  STL.64 [R1+0x9f8], R8 ;  /* 0x0009f80801007387 */ /* 0x0001e80000100a00 */
[----:B0-----:R-:W3:Y:S04]  /*a7d0*/  LDL.LU.64 R8, [R1+0xa0] ;  /* 0x0000a00001087983 */ /* 0x001ee80000300a00 */
[----:B------:R-:W3:Y:S04]  /*a7e0*/  LDL.LU.64 R10, [R1+0xa8] ;  /* 0x0000a800010a7983 */ /* 0x000ee80000300a00 */
[----:B--2---:R-:W-:Y:S04]  /*a7f0*/  STL.64 [R1], R20 ;  /* 0x0000001401007387 */ /* 0x004fe80000100a00 */
[----:B------:R-:W-:Y:S04]  /*a800*/  STL.64 [R1+0x8], R22 ;  /* 0x0000081601007387 */ /* 0x000fe80000100a00 */
[----:B------:R-:W0:Y:S04]  /*a810*/  LDSM.16.MT88.4 R20, [R29+UR4+0x1000] ;  /* 0x001000041d14783b */ /* 0x000e280008004200 */
[----:B0-----:R-:W-:Y:S04]  /*a820*/  STL.64 [R1+0x30], R20 ;  /* 0x0000301401007387 */ /* 0x001fe80000100a00 */
        /* <DEDUP_REMOVED lines=9> */
[----:B------:R0:W-:Y:S04]  /*a8c0*/  STL.64 [R1+0x78], R22 ;  /* 0x0000781601007387 */ /* 0x0001e80000100a00 */
[----:B0-----:R-:W2:Y:S04]  /*a8d0*/  LDL.LU.64 R22, [R1+0xa10] ;  /* 0x000a100001167983 */ /* 0x001ea80000300a00 */
[----:B------:R-:W2:Y:S04]  /*a8e0*/  LDL.LU.64 R20, [R1+0xa08] ;  /* 0x000a080001147983 */ /* 0x000ea80000300a00 */
[----:B------:R0:W-:Y:S01]  /*a8f0*/  STL [R1+0x9b8], R0 ;  /* 0x0009b80001007387 */ /* 0x0001e20000100800 */
[C---:B--2---:R-:W-:Y:S06]  /*a900*/  HMMA.16816.F32.BF16 R20, R12.reuse, R4, R20 ;  /* 0x000000040c14723c */ /* 0x044fec0000041814 */
[----:B---3--:R-:W-:-:S15]  /*a910*/  HMMA.16816.F32.BF16 R12, R12, R24, R8 ;  /* 0x000000180c0c723c */ /* 0x008fde0000041808 */
[----:B------:R-:W-:-:S03]  /*a920*/  NOP ;  /* 0x0000000000007918 */ /* 0x000fc60000000000 */
[----:B------:R-:W-:Y:S02]  /*a930*/  IMAD.MOV.U32 R2, RZ, RZ, R23 ;  /* 0x000000ffff027224 */ /* 0x000fe400078e0017 */
[----:B------:R-:W-:Y:S02]  /*a940*/  IMAD.MOV.U32 R3, RZ, RZ, R22 ;  /* 0x000000ffff037224 */ /* 0x000fe400078e0016 */
[----:B------:R-:W-:Y:S02]  /*a950*/  IMAD.MOV.U32 R7, RZ, RZ, R20 ;  /* 0x000000ffff077224 */ /* 0x000fe400078e0014 */
[----:B------:R-:W-:Y:S02]  /*a960*/  IMAD.MOV.U32 R28, RZ, RZ, R21 ;  /* 0x000000ffff1c7224 */ /* 0x000fe400078e0015 */
[----:B------:R-:W2:Y:S04]  /*a970*/  LDL.LU.64 R20, [R1+0x60] ;  /* 0x0000600001147983 */ /* 0x000ea80000300a00 */
[----:B------:R-:W2:Y:S04]  /*a980*/  LDL.LU.64 R22, [R1+0x68] ;  /* 0x0000680001167983 */ /* 0x000ea80000300a00 */
[----:B------:R-:W-:Y:S04]  /*a990*/  STL [R1+0x9c8], R2 ;  /* 0x0009c80201007387 */ /* 0x000fe80000100800 */
[----:B------:R-:W-:Y:S04]  /*a9a0*/  STL [R1+0x9c4], R3 ;  /* 0x0009c40301007387 */ /* 0x000fe80000100800 */
[----:B------:R-:W-:Y:S04]  /*a9b0*/  STL [R1+0x9c0], R28 ;  /* 0x0009c01c01007387 */ /* 0x000fe80000100800 */
[----:B------:R-:W-:Y:S01]  /*a9c0*/  STL [R1+0x9bc], R7 ;  /* 0x0009bc0701007387 */ /* 0x000fe20000100800 */
[----:B0-----:R-:W-:-:S03]  /*a9d0*/  IMAD.MOV.U32 R0, RZ, RZ, R14 ;  /* 0x000000ffff007224 */ /* 0x001fc600078e000e */
[----:B------:R-:W3:Y:S01]  /*a9e0*/  LDL.LU.64 R10, [R1+0xa00] ;  /* 0x000a0000010a7983 */ /* 0x000ee20000300a00 */
[----:B------:R-:W-:-:S03]  /*a9f0*/  IMAD.MOV.U32 R6, RZ, RZ, R15 ;  /* 0x000000ffff067224 */ /* 0x000fc600078e000f */
[----:B------:R-:W3:Y:S04]  /*aa00*/  LDL.LU.64 R8, [R1+0x9f8] ;  /* 0x0009f80001087983 */ /* 0x000ee80000300a00 */
[----:B------:R0:W-:Y:S04]  /*aa10*/  STL.64 [R1+0xb0], R12 ;  /* 0x0000b00c01007387 */ /* 0x0001e80000100a00 */
[----:B0-----:R-:W3:Y:S04]  /*aa20*/  LDL.LU.64 R12, [R1+0x80] ;  /* 0x00008000010c7983 */ /* 0x001ee80000300a00 */
[----:B------:R-:W3:Y:S04]  /*aa30*/  LDL.LU.64 R14, [R1+0x88] ;  /* 0x00008800010e7983 */ /* 0x000ee80000300a00 */
[----:B------:R0:W-:Y:S04]  /*aa40*/  STL [R1+0x9d0], R6 ;  /* 0x0009d00601007387 */ /* 0x0001e80000100800 */
[----:B------:R1:W-:Y:S01]  /*aa50*/  STL [R1+0x9cc], R0 ;  /* 0x0009cc0001007387 */ /* 0x0003e20000100800 */
[C---:B---3--:R-:W-:Y:S06]  /*aa60*/  HMMA.16816.F32.BF16 R12, R8.reuse, R4, R12 ;  /* 0x00000004080c723c */ /* 0x048fec000004180c */
[----:B--2---:R-:W-:-:S15]  /*aa70*/  HMMA.16816.F32.BF16 R8, R8, R24, R20 ;  /* 0x000000180808723c */ /* 0x004fde0000041814 */
[----:B------:R-:W-:-:S03]  /*aa80*/  NOP ;  /* 0x0000000000007918 */ /* 0x000fc60000000000 */
[----:B------:R-:W-:Y:S02]  /*aa90*/  IMAD.MOV.U32 R2, RZ, RZ, R12 ;  /* 0x000000ffff027224 */ /* 0x000fe400078e000c */
[----:B------:R-:W-:Y:S02]  /*aaa0*/  IMAD.MOV.U32 R3, RZ, RZ, R13 ;  /* 0x000000ffff037224 */ /* 0x000fe400078e000d */
[----:B------:R-:W-:Y:S01]  /*aab0*/  IMAD.MOV.U32 R28, RZ, RZ, R14 ;  /* 0x000000ffff1c7224 */ /* 0x000fe200078e000e */
[----:B------:R-:W2:Y:S01]  /*aac0*/  LDL.LU.64 R12, [R1+0x40] ;  /* 0x00004000010c7983 */ /* 0x000ea20000300a00 */
[----:B------:R-:W-:-:S03]  /*aad0*/  IMAD.MOV.U32 R7, RZ, RZ, R15 ;  /* 0x000000ffff077224 */ /* 0x000fc600078e000f */
[----:B------:R-:W2:Y:S04]  /*aae0*/  LDL.LU.64 R14, [R1+0x48] ;  /* 0x00004800010e7983 */ /* 0x000ea80000300a00 */
[----:B------:R-:W-:Y:S04]  /*aaf0*/  STL [R1+0x9e0], R7 ;  /* 0x0009e00701007387 */ /* 0x000fe80000100800 */
[----:B------:R-:W-:Y:S04]  /*ab00*/  STL [R1+0x9dc], R28 ;  /* 0x0009dc1c01007387 */ /* 0x000fe80000100800 */
[----:B------:R-:W-:Y:S04]  /*ab10*/  STL [R1+0x9d8], R3 ;  /* 0x0009d80301007387 */ /* 0x000fe80000100800 */
[----:B------:R-:W-:Y:S01]  /*ab20*/  STL [R1+0x9d4], R2 ;  /* 0x0009d40201007387 */ /* 0x000fe20000100800 */
[----:B0-----:R-:W-:-:S03]  /*ab30*/  IMAD.MOV.U32 R6, RZ, RZ, R10 ;  /* 0x000000ffff067224 */ /* 0x001fc600078e000a */
[----:B------:R-:W3:Y:S01]  /*ab40*/  LDL.LU.64 R22, [R1+0x9f0] ;  /* 0x0009f00001167983 */ /* 0x000ee20000300a00 */
[----:B-1----:R-:W-:-:S03]  /*ab50*/  IMAD.MOV.U32 R0, RZ, RZ, R11 ;  /* 0x000000ffff007224 */ /* 0x002fc600078e000b */
[----:B------:R-:W3:Y:S04]  /*ab60*/  LDL.LU.64 R20, [R1+0x9e8] ;  /* 0x0009e80001147983 */ /* 0x000ee80000300a00 */
[----:B------:R0:W-:Y:S04]  /*ab70*/  STL.64 [R1+0x80], R8 ;  /* 0x0000800801007387 */ /* 0x0001e80000100a00 */
[----:B0-----:R-:W4:Y:S04]  /*ab80*/  LDL.LU.64 R8, [R1+0x90] ;  /* 0x0000900001087983 */ /* 0x001f280000300a00 */
[----:B------:R-:W4:Y:S01]  /*ab90*/  LDL.LU.64 R10, [R1+0x98] ;  /* 0x00009800010a7983 */ /* 0x000f220000300a00 */
[C---:B--2---:R-:W-:Y:S06]  /*aba0*/  HMMA.16816.F32.BF16 R12, R16.reuse, R24, R12 ;  /* 0x00000018100c723c */ /* 0x044fec000004180c */
[----:B----4-:R-:W-:Y:S01]  /*abb0*/  HMMA.16816.F32.BF16 R8, R16, R4, R8 ;  /* 0x000000041008723c */ /* 0x010fe20000041808 */
[----:B------:R-:W2:Y:S04]  /*abc0*/  LDL R19, [R1+0x700] ;  /* 0x0007000001137983 */ /* 0x000ea80000100800 */
[----:B------:R-:W-:Y:S04]  /*abd0*/  STL.64 [R1+0x9a8], R26 ;  /* 0x0009a81a01007387 */ /* 0x000fe80000100a00 */
[----:B------:R-:W-:Y:S08]  /*abe0*/  STL.64 [R1+0x9a0], R24 ;  /* 0x0009a01801007387 */ /* 0x000ff00000100a00 */
[----:B------:R-:W-:Y:S04]  /*abf0*/  STL.64 [R1+0x928], R14 ;  /* 0x0009280e01007387 */ /* 0x000fe80000100a00 */
[----:B------:R0:W-:Y:S04]  /*ac00*/  STL.64 [R1+0x920], R12 ;  /* 0x0009200c01007387 */ /* 0x0001e80000100a00 */
[----:B0-----:R-:W3:Y:S04]  /*ac10*/  LDL.LU.64 R12, [R1] ;  /* 0x00000000010c7983 */ /* 0x001ee80000300a00 */
[----:B------:R-:W3:Y:S01]  /*ac20*/  LDL.LU.64 R14, [R1+0x8] ;  /* 0x00000800010e7983 */ /* 0x000ee20000300a00 */
[----:B------:R-:W-:-:S02]  /*ac30*/  IMAD.MOV.U32 R7, RZ, RZ, R8 ;  /* 0x000000ffff077224 */ /* 0x000fc400078e0008 */
[----:B------:R-:W-:Y:S02]  /*ac40*/  IMAD.MOV.U32 R28, RZ, RZ, R9 ;  /* 0x000000ffff1c7224 */ /* 0x000fe400078e0009 */
[----:B------:R-:W-:Y:S02]  /*ac50*/  IMAD.MOV.U32 R3, RZ, RZ, R10 ;  /* 0x000000ffff037224 */ /* 0x000fe400078e000a */
[----:B------:R-:W-:Y:S02]  /*ac60*/  IMAD.MOV.U32 R2, RZ, RZ, R11 ;  /* 0x000000ffff027224 */ /* 0x000fe400078e000b */
[----:B---3--:R-:W-:Y:S01]  /*ac70*/  HMMA.16816.F32.BF16 R8, R12, R4, R20 ;  /* 0x000000040c08723c */ /* 0x008fe20000041814 */
[----:B--2---:R-:W0:Y:S05]  /*ac80*/  LDSM.16.M88.4 R20, [R19+UR4+0x4000] ;  /* 0x004000041314783b */ /* 0x004e2a0008000200 */
[----:B------:R-:W-:-:S02]  /*ac90*/  IMAD.MOV.U32 R25, RZ, RZ, R12 ;  /* 0x000000ffff197224 */ /* 0x000fc400078e000c */
[----:B------:R-:W-:Y:S01]  /*aca0*/  IMAD.MOV.U32 R24, RZ, RZ, R13 ;  /* 0x000000ffff187224 */ /* 0x000fe200078e000d */
[----:B------:R-:W-:-:S14]  /*acb0*/  LDSM.16.M88.4 R16, [R19+UR4+0x4400] ;  /* 0x004400041310783b */ /* 0x000fdc0008000200 */
[----:B------:R-:W-:Y:S04]  /*acc0*/  STL.64 [R1+0x918], R10 ;  /* 0x0009180a01007387 */ /* 0x000fe80000100a00 */
[----:B------:R-:W-:Y:S04]  /*acd0*/  STL.64 [R1+0x910], R8 ;  /* 0x0009100801007387 */ /* 0x000fe80000100a00 */
[----:B------:R-:W1:Y:S04]  /*ace0*/  LDSM.16.MT88.4 R8, [R29+UR4+0x2000] ;  /* 0x002000041d08783b */ /* 0x000e680008004200 */
[----:B0-----:R-:W-:Y:S04]  /*acf0*/  STL [R1+0x8e0], R20 ;  /* 0x0008e01401007387 */ /* 0x001fe80000100800 */
[----:B-1----:R0:W-:Y:S04]  /*ad00*/  STL.64 [R1+0x60], R8 ;  /* 0x0000600801007387 */ /* 0x0021e80000100a00 */
[----:B------:R1:W-:Y:S04]  /*ad10*/  STL.64 [R1+0x68], R10 ;  /* 0x0000680a01007387 */ /* 0x0003e80000100a00 */
[----:B------:R-:W-:Y:S04]  /*ad20*/  STL [R1+0x8dc], R21 ;  /* 0x0008dc1501007387 */ /* 0x000fe80000100800 */
[----:B------:R-:W-:Y:S04]  /*ad30*/  STL [R1+0x8a4], R22 ;  /* 0x0008a41601007387 */ /* 0x000fe80000100800 */
[----:B------:R-:W-:Y:S04]  /*ad40*/  STL [R1+0x8a0], R23 ;  /* 0x0008a01701007387 */ /* 0x000fe80000100800 */
[----:B0-----:R-:W2:Y:S04]  /*ad50*/  LDL.LU R8, [R1+0x10] ;  /* 0x0000100001087983 */ /* 0x001ea80000300800 */
[----:B------:R-:W2:Y:S04]  /*ad60*/  LDL.LU R9, [R1+0x14] ;  /* 0x0000140001097983 */ /* 0x000ea80000300800 */
[----:B-1----:R-:W3:Y:S04]  /*ad70*/  LDL.LU R10, [R1+0x18] ;  /* 0x00001800010a7983 */ /* 0x002ee80000300800 */
[----:B------:R-:W3:Y:S01]  /*ad80*/  LDL.LU R11, [R1+0x1c] ;  /* 0x00001c00010b7983 */ /* 0x000ee20000300800 */
[----:B------:R-:W-:-:S02]  /*ad90*/  IMAD.MOV.U32 R12, RZ, RZ, R7 ;  /* 0x000000ffff0c7224 */ /* 0x000fc400078e0007 */
[----:B------:R-:W-:Y:S01]  /*ada0*/  IMAD.MOV.U32 R5, RZ, RZ, R14 ;  /* 0x000000ffff057224 */ /* 0x000fe200078e000e */
[----:B------:R-:W0:Y:S04]  /*adb0*/  LDSM.16.MT88.4 R20, [R29+UR4+0x2080] ;  /* 0x002080041d14783b */ /* 0x000e280008004200 */
[----:B---3--:R-:W-:Y:S04]  /*adc0*/  STL.64 [R1+0x938], R10 ;  /* 0x0009380a01007387 */ /* 0x008fe80000100a00 */
[----:B--2---:R1:W-:Y:S04]  /*add0*/  STL.64 [R1+0x930], R8 ;  /* 0x0009300801007387 */ /* 0x0043e80000100a00 */
[----:B-1----:R-:W2:Y:S04]  /*ade0*/  LDL.LU R8, [R1+0x20] ;  /* 0x0000200001087983 */ /* 0x002ea80000300800 */
[----:B------:R-:W2:Y:S04]  /*adf0*/  LDL.LU R9, [R1+0x24] ;  /* 0x0000240001097983 */ /* 0x000ea80000300800 */
[----:B------:R-:W3:Y:S04]  /*ae00*/  LDL.LU R10, [R1+0x28] ;  /* 0x00002800010a7983 */ /* 0x000ee80000300800 */
[----:B------:R-:W3:Y:S01]  /*ae10*/  LDL.LU R11, [R1+0x2c] ;  /* 0x00002c00010b7983 */ /* 0x000ee20000300800 */
[----:B------:R-:W-:-:S02]  /*ae20*/  IMAD.MOV.U32 R13, RZ, RZ, R28 ;  /* 0x000000ffff0d7224 */ /* 0x000fc400078e001c */
[----:B------:R-:W-:Y:S02]  /*ae30*/  IMAD.MOV.U32 R4, RZ, RZ, R15 ;  /* 0x000000ffff047224 */ /* 0x000fe400078e000f */
[----:B------:R-:W-:Y:S02]  /*ae40*/  IMAD.MOV.U32 R14, RZ, RZ, R3 ;  /* 0x000000ffff0e7224 */ /* 0x000fe400078e0003 */
[----:B------:R-:W-:Y:S01]  /*ae50*/  IMAD.MOV.U32 R15, RZ, RZ, R2 ;  /* 0x000000ffff0f7224 */ /* 0x000fe200078e0002 */
[----:B---3--:R-:W-:Y:S04]  /*ae60*/  STL.64 [R1+0x968], R10 ;  /* 0x0009680a01007387 */ /* 0x008fe80000100a00 */
[----:B--2---:R1:W-:Y:S04]  /*ae70*/  STL.64 [R1+0x960], R8 ;  /* 0x0009600801007387 */ /* 0x0043e80000100a00 */
[----:B------:R-:W2:Y:S04]  /*ae80*/  LDL.LU R7, [R1+0x9e0] ;  /* 0x0009e00001077983 */ /* 0x000ea80000300800 */
[----:B------:R-:W3:Y:S04]  /*ae90*/  LDL.LU R28, [R1+0x9dc] ;  /* 0x0009dc00011c7983 */ /* 0x000ee80000300800 */
[----:B------:R-:W4:Y:S04]  /*aea0*/  LDL.LU R3, [R1+0x9d8] ;  /* 0x0009d80001037983 */ /* 0x000f280000300800 */
[----:B------:R-:W4:Y:S04]  /*aeb0*/  LDL.LU R2, [R1+0x9d4] ;  /* 0x0009d40001027983 */ /* 0x000f280000300800 */
[----:B-1----:R-:W2:Y:S04]  /*aec0*/  LDL.LU R8, [R1+0x30] ;  /* 0x0000300001087983 */ /* 0x002ea80000300800 */
[----:B------:R-:W2:Y:S04]  /*aed0*/  LDL.LU R9, [R1+0x34] ;  /* 0x0000340001097983 */ /* 0x000ea80000300800 */
[----:B------:R-:W3:Y:S04]  /*aee0*/  LDL.LU R10, [R1+0x38] ;  /* 0x00003800010a7983 */ /* 0x000ee80000300800 */
[----:B------:R-:W3:Y:S04]  /*aef0*/  LDL.LU R11, [R1+0x3c] ;  /* 0x00003c00010b7983 */ /* 0x000ee80000300800 */
[----:B---3--:R-:W-:Y:S04]  /*af00*/  STL.64 [R1+0x998], R10 ;  /* 0x0009980a01007387 */ /* 0x008fe80000100a00 */
[----:B--2---:R-:W-:Y:S04]  /*af10*/  STL.64 [R1+0x990], R8 ;  /* 0x0009900801007387 */ /* 0x004fe80000100a00 */
[----:B------:R-:W-:Y:S04]  /*af20*/  STL.64 [R1+0x948], R14 ;  /* 0x0009480e01007387 */ /* 0x000fe80000100a00 */
[----:B------:R1:W-:Y:S04]  /*af30*/  STL.64 [R1+0x940], R12 ;  /* 0x0009400c01007387 */ /* 0x0003e80000100a00 */
[----:B-1----:R-:W2:Y:S04]  /*af40*/  LDL.LU R12, [R1+0x80] ;  /* 0x00008000010c7983 */ /* 0x002ea80000300800 */
[----:B------:R-:W2:Y:S01]  /*af50*/  LDL.LU R13, [R1+0x84] ;  /* 0x00008400010d7983 */ /* 0x000ea20000300800 */
[----:B------:R-:W-:-:S02]  /*af60*/  IMAD.MOV.U32 R14, RZ, RZ, R6 ;  /* 0x000000ffff0e7224 */ /* 0x000fc400078e0006 */
[----:B------:R-:W-:Y:S01]  /*af70*/  IMAD.MOV.U32 R15, RZ, RZ, R0 ;  /* 0x000000ffff0f7224 */ /* 0x000fe200078e0000 */
[----:B------:R-:W3:Y:S04]  /*af80*/  LDL.LU R6, [R1+0x9d0] ;  /* 0x0009d00001067983 */ /* 0x000ee80000300800 */
[----:B------:R-:W3:Y:S04]  /*af90*/  LDL.LU R0, [R1+0x9cc] ;  /* 0x0009cc0001007983 */ /* 0x000ee80000300800 */
[----:B------:R1:W-:Y:S02]  /*afa0*/  STL.64 [R1+0x958], R14 ;  /* 0x0009580e01007387 */ /* 0x0003e40000100a00 */
[----:B-1----:R-:W-:-:S02]  /*afb0*/  IMAD.MOV.U32 R14, RZ, RZ, R28 ;  /* 0x000000ffff0e7224 */ /* 0x002fc400078e001c */
[----:B------:R-:W-:Y:S01]  /*afc0*/  IMAD.MOV.U32 R15, RZ, RZ, R7 ;  /* 0x000000ffff0f7224 */ /* 0x000fe200078e0007 */
[----:B--2---:R4:W-:Y:S02]  /*afd0*/  STL.64 [R1+0x950], R12 ;  /* 0x0009500c01007387 */ /* 0x0049e40000100a00 */
[----:B----4-:R-:W-:Y:S02]  /*afe0*/  IMAD.MOV.U32 R12, RZ, RZ, R2 ;  /* 0x000000ffff0c7224 */ /* 0x010fe400078e0002 */
[----:B------:R-:W2:Y:S01]  /*aff0*/  LDL.LU R2, [R1+0x9c8] ;  /* 0x0009c80001027983 */ /* 0x000ea20000300800 */
[----:B------:R-:W-:-:S03]  /*b000*/  IMAD.MOV.U32 R13, RZ, RZ, R3 ;  /* 0x000000ffff0d7224 */ /* 0x000fc600078e0003 */
[----:B------:R-:W4:Y:S04]  /*b010*/  LDL.LU R3, [R1+0x9c4] ;  /* 0x0009c40001037983 */ /* 0x000f280000300800 */
[----:B------:R-:W2:Y:S04]  /*b020*/  LDL.LU R28, [R1+0x9c0] ;  /* 0x0009c000011c7983 */ /* 0x000ea80000300800 */
[----:B------:R-:W4:Y:S04]  /*b030*/  LDL.LU R7, [R1+0x9bc] ;  /* 0x0009bc0001077983 */ /* 0x000f280000300800 */
[----:B------:R3:W-:Y:S04]  /*b040*/  STL.64 [R1+0x978], R14 ;  /* 0x0009780e01007387 */ /* 0x0007e80000100a00 */
[----:B------:R1:W-:Y:S01]  /*b050*/  STL.64 [R1+0x970], R12 ;  /* 0x0009700c01007387 */ /* 0x0003e20000100a00 */
[----:B---3--:R-:W-:-:S03]  /*b060*/  IMAD.MOV.U32 R14, RZ, RZ, R0 ;  /* 0x000000ffff0e7224 */ /* 0x008fc600078e0000 */
[----:B-1----:R-:W3:Y:S04]  /*b070*/  LDL.LU R12, [R1+0xb0] ;  /* 0x0000b000010c7983 */ /* 0x002ee80000300800 */
[----:B------:R-:W3:Y:S04]  /*b080*/  LDL.LU R13, [R1+0xb4] ;  /* 0x0000b400010d7983 */ /* 0x000ee80000300800 */
[----:B------:R-:W2:Y:S01]  /*b090*/  LDL.LU R0, [R1+0x9b8] ;  /* 0x0009b80001007983 */ /* 0x000ea20000300800 */
[----:B------:R-:W-:Y:S02]  /*b0a0*/  IMAD.MOV.U32 R8, RZ, RZ, R25 ;  /* 0x000000ffff087224 */ /* 0x000fe400078e0019 */
[----:B------:R-:W-:-:S02]  /*b0b0*/  IMAD.MOV.U32 R9, RZ, RZ, R24 ;  /* 0x000000ffff097224 */ /* 0x000fc400078e0018 */
[----:B------:R-:W-:Y:S02]  /*b0c0*/  IMAD.MOV.U32 R15, RZ, RZ, R6 ;  /* 0x000000ffff0f7224 */ /* 0x000fe400078e0006 */
[----:B------:R-:W4:Y:S04]  /*b0d0*/  LDL.LU R6, [R1+0x9b4] ;  /* 0x0009b40001067983 */ /* 0x000f280000300800 */
[----:B------:R-:W-:Y:S04]  /*b0e0*/  STL.64 [R1+0x988], R14 ;  /* 0x0009880e01007387 */ /* 0x000fe80000100a00 */
[----:B--2---:R-:W1:Y:S04]  /*b0f0*/  LDSM.16.MT88.4 R24, [R0+UR4+0x2000] ;  /* 0x002000040018783b */ /* 0x004e680008004200 */
[----:B---3--:R4:W-:Y:S02]  /*b100*/  STL.64 [R1+0x980], R12 ;  /* 0x0009800c01007387 */ /* 0x0089e40000100a00 */
[----:B----4-:R-:W-:-:S02]  /*b110*/  IMAD.MOV.U32 R12, RZ, RZ, R7 ;  /* 0x000000ffff0c7224 */ /* 0x010fc400078e0007 */
[----:B------:R-:W2:Y:S04]  /*b120*/  LDL.LU R7, [R1+0x9b0] ;  /* 0x0009b00001077983 */ /* 0x000ea80000300800 */
[----:B------:R-:W-:Y:S04]  /*b130*/  STL [R1+0x8fc], R16 ;  /* 0x0008fc1001007387 */ /* 0x000fe80000100800 */
[----:B------:R3:W-:Y:S04]  /*b140*/  STL [R1+0x8f8], R17 ;  /* 0x0008f81101007387 */ /* 0x0007e80000100800 */
[----:B------:R-:W-:Y:S04]  /*b150*/  STL [R1+0x8ac], R18 ;  /* 0x0008ac1201007387 */ /* 0x000fe80000100800 */
[----:B------:R4:W-:Y:S04]  /*b160*/  STL [R1+0x8a8], R19 ;  /* 0x0008a81301007387 */ /* 0x0009e80000100800 */
[----:B---3--:R-:W3:Y:S04]  /*b170*/  LDL.LU.64 R16, [R1+0xd0] ;  /* 0x0000d00001107983 */ /* 0x008ee80000300a00 */
[----:B----4-:R-:W3:Y:S04]  /*b180*/  LDL.LU.64 R18, [R1+0xd8] ;  /* 0x0000d80001127983 */ /* 0x010ee80000300a00 */
[----:B0-----:R0:W-:Y:S04]  /*b190*/  STL.64 [R1+0x50], R20 ;  /* 0x0000501401007387 */ /* 0x0011e80000100a00 */
[----:B------:R-:W-:Y:S04]  /*b1a0*/  STL.64 [R1+0x58], R22 ;  /* 0x0000581601007387 */ /* 0x000fe80000100a00 */
[----:B-1----:R1:W-:Y:S01]  /*b1b0*/  STL.64 [R1+0x40], R24 ;  /* 0x0000401801007387 */ /* 0x0023e20000100a00 */
[----:B0-----:R-:W-:-:S02]  /*b1c0*/  IMAD.MOV.U32 R20, RZ, RZ, R26 ;  /* 0x000000ffff147224 */ /* 0x001fc400078e001a */
[----:B------:R-:W-:Y:S02]  /*b1d0*/  IMAD.MOV.U32 R21, RZ, RZ, R27 ;  /* 0x000000ffff157224 */ /* 0x000fe400078e001b */
[----:B------:R-:W4:Y:S04]  /*b1e0*/  LDL.LU.64 R26, [R1+0x9a8] ;  /* 0x0009a800011a7983 */ /* 0x000f280000300a00 */
[----:B-1----:R-:W3:Y:S01]  /*b1f0*/  LDL.LU.64 R24, [R1+0x9a0] ;  /* 0x0009a00001187983 */ /* 0x002ee20000300a00 */
[----:B------:R-:W-:Y:S02]  /*b200*/  IMAD.MOV.U32 R10, RZ, RZ, R5 ;  /* 0x000000ffff0a7224 */ /* 0x000fe400078e0005 */
[----:B------:R-:W-:Y:S01]  /*b210*/  IMAD.MOV.U32 R11, RZ, RZ, R4 ;  /* 0x000000ffff0b7224 */ /* 0x000fe200078e0004 */
[----:B------:R-:W-:Y:S04]  /*b220*/  STL [R1+0x8e8], R20 ;  /* 0x0008e81401007387 */ /* 0x000fe80000100800 */
[----:B------:R-:W-:Y:S02]  /*b230*/  STL [R1+0x8e4], R21 ;  /* 0x0008e41501007387 */ /* 0x000fe40000100800 */
[----:B---3--:R-:W-:Y:S02]  /*b240*/  HMMA.16816.F32.BF16 R8, R8, R24, R16 ;  /* 0x000000180808723c */ /* 0x008fe40000041810 */
[----:B------:R-:W3:-:S15]  /*b250*/  LDL R25, [R1+0x6fc] ;  /* 0x0006fc0001197983 */ /* 0x000ede0000100800 */
[----:B------:R-:W-:-:S07]  /*b260*/  NOP ;  /* 0x0000000000007918 */ /* 0x000fce0000000000 */
[----:B------:R-:W-:Y:S02]  /*b270*/  IMAD.MOV.U32 R22, RZ, RZ, R8 ;  /* 0x000000ffff167224 */ /* 0x000fe400078e0008 */
[----:B------:R-:W-:Y:S02]  /*b280*/  IMAD.MOV.U32 R19, RZ, RZ, R9 ;  /* 0x000000ffff137224 */ /* 0x000fe400078e0009 */
[----:B------:R-:W-:Y:S02]  /*b290*/  IMAD.MOV.U32 R5, RZ, RZ, R10 ;  /* 0x000000ffff057224 */ /* 0x000fe400078e000a */
[----:B------:R-:W-:Y:S02]  /*b2a0*/  IMAD.MOV.U32 R4, RZ, RZ, R11 ;  /* 0x000000ffff047224 */ /* 0x000fe400078e000b */
[----:B---3--:R-:W0:Y:S02]  /*b2b0*/  LDSM.16.MT88.4 R8, [R25+UR4+0x2080] ;  /* 0x002080041908783b */ /* 0x008e240008004200 */
[----:B0-----:R-:W-:-:S02]  /*b2c0*/  IMAD.MOV.U32 R24, RZ, RZ, R10 ;  /* 0x000000ffff187224 */ /* 0x001fc400078e000a */
[----:B------:R-:W-:Y:S02]  /*b2d0*/  IMAD.MOV.U32 R23, RZ, RZ, R11 ;  /* 0x000000ffff177224 */ /* 0x000fe400078e000b */
[----:B------:R-:W-:Y:S01]  /*b2e0*/  IMAD.MOV.U32 R16, RZ, RZ, R8 ;  /* 0x000000ffff107224 */ /* 0x000fe200078e0008 */
[----:B------:R-:W2:Y:S01]  /*b2f0*/  LDL.LU.64 R10, [R1+0x998] ;  /* 0x00099800010a7983 */ /* 0x000ea20000300a00 */
[----:B------:R-:W-:-:S03]  /*b300*/  IMAD.MOV.U32 R17, RZ, RZ, R9 ;  /* 0x000000ffff117224 */ /* 0x000fc600078e0009 */
[----:B------:R-:W2:Y:S01]  /*b310*/  LDL.LU.64 R8, [R1+0x990] ;  /* 0x0009900001087983 */ /* 0x000ea20000300a00 */
[----:B------:R-:W-:Y:S02]  /*b320*/  IMAD.MOV.U32 R13, RZ, RZ, R28 ;  /* 0x000000ffff0d7224 */ /* 0x000fe400078e001c */
[----:B------:R-:W-:Y:S02]  /*b330*/  IMAD.MOV.U32 R14, RZ, RZ, R3 ;  /* 0x000000ffff0e7224 */ /* 0x000fe400078e0003 */
[----:B------:R-:W-:-:S07]  /*b340*/  IMAD.MOV.U32 R15, RZ, RZ, R2 ;  /* 0x000000ffff0f7224 */ /* 0x000fce00078e0002 */
[----:B--2---:R-:W-:-:S15]  /*b350*/  HMMA.16816.F32.BF16 R12, R8, R6, R12 ;  /* 0x00000006080c723c */ /* 0x004fde000004180c */
[----:B------:R-:W-:-:S08]  /*b360*/  NOP ;  /* 0x0000000000007918 */ /* 0x000fd00000000000 */
[----:B------:R-:W-:Y:S01]  /*b370*/  STL.64 [R1+0xe0], R12 ;  /* 0x0000e00c01007387 */ /* 0x000fe20000100a00 */
[----:B------:R-:W-:-:S03]  /*b380*/  IMAD.MOV.U32 R18, RZ, RZ, R14 ;  /* 0x000000ffff127224 */ /* 0x000fc600078e000e */
[----:B------:R0:W-:Y:S04]  /*b390*/  STL [R1+0xec], R15 ;  /* 0x0000ec0f01007387 */ /* 0x0001e80000100800 */
[----:B0-----:R-:W4:Y:S04]  /*b3a0*/  LDL.LU.64 R14, [R1+0x988] ;  /* 0x00098800010e7983 */ /* 0x001f280000300a00 */
[----:B------:R-:W4:Y:S04]  /*b3b0*/  LDL.LU.64 R12, [R1+0x980] ;  /* 0x00098000010c7983 */ /* 0x000f280000300a00 */
[----:B------:R-:W-:Y:S01]  /*b3c0*/  STL [R1+0x8f4], R18 ;  /* 0x0008f41201007387 */ /* 0x000fe20000100800 */
[----:B----4-:R-:W-:Y:S03]  /*b3d0*/  HMMA.16816.F32.BF16 R8, R8, R26, R12 ;  /* 0x0000001a0808723c */ /* 0x010fe6000004180c */
[----:B------:R-:W2:Y:S04]  /*b3e0*/  LDL.LU.64 R14, [R1+0x978] ;  /* 0x00097800010e7983 */ /* 0x000ea80000300a00 */
[----:B------:R-:W2:-:S15]  /*b3f0*/  LDL.LU.64 R12, [R1+0x970] ;  /* 0x00097000010c7983 */ /* 0x000e9e0000300a00 */
[----:B------:R-:W-:-:S01]  /*b400*/  NOP ;  /* 0x0000000000007918 */ /* 0x000fc20000000000 */
[----:B------:R-:W-:Y:S04]  /*b410*/  STL.64 [R1+0xc0], R8 ;  /* 0x0000c00801007387 */ /* 0x000fe80000100a00 */
[----:B------:R0:W-:Y:S04]  /*b420*/  STL.64 [R1+0xc8], R10 ;  /* 0x0000c80a01007387 */ /* 0x0001e80000100a00 */
[----:B0-----:R-:W2:Y:S04]  /*b430*/  LDL.LU.64 R10, [R1+0x968] ;  /* 0x00096800010a7983 */ /* 0x001ea80000300a00 */
[----:B------:R-:W2:Y:S02]  /*b440*/  LDL.LU.64 R8, [R1+0x960] ;  /* 0x0009600001087983 */ /* 0x000ea40000300a00 */
[----:B--2---:R-:W-:-:S15]  /*b450*/  HMMA.16816.F32.BF16 R12, R8, R6, R12 ;  /* 0x00000006080c723c */ /* 0x004fde000004180c */
[----:B------:R-:W-:-:S08]  /*b460*/  NOP ;  /* 0x0000000000007918 */ /* 0x000fd00000000000 */
[----:B------:R-:W-:Y:S01]  /*b470*/  STL [R1+0xb0], R12 ;  /* 0x0000b00c01007387 */ /* 0x000fe20000100800 */
[----:B------:R-:W-:Y:S02]  /*b480*/  IMAD.MOV.U32 R21, RZ, RZ, R14 ;  /* 0x000000ffff157224 */ /* 0x000fe400078e000e */
[----:B------:R-:W-:Y:S01]  /*b490*/  IMAD.MOV.U32 R20, RZ, RZ, R13 ;  /* 0x000000ffff147224 */ /* 0x000fe200078e000d */
[----:B------:R0:W-:Y:S04]  /*b4a0*/  STL [R1+0xbc], R15 ;  /* 0x0000bc0f01007387 */ /* 0x0001e80000100800 */
[----:B0-----:R-:W2:Y:S04]  /*b4b0*/  LDL.LU.64 R14, [R1+0x958] ;  /* 0x00095800010e7983 */ /* 0x001ea80000300a00 */
[----:B------:R-:W2:Y:S04]  /*b4c0*/  LDL.LU.64 R12, [R1+0x950] ;  /* 0x00095000010c7983 */ /* 0x000ea80000300a00 */
[----:B------:R-:W-:Y:S04]  /*b4d0*/  STL [R1+0x8f0], R21 ;  /* 0x0008f01501007387 */ /* 0x000fe80000100800 */
[----:B------:R-:W-:Y:S01]  /*b4e0*/  STL [R1+0x8ec], R20 ;  /* 0x0008ec1401007387 */ /* 0x000fe20000100800 */
[----:B--2---:R-:W-:Y:S03]  /*b4f0*/  HMMA.16816.F32.BF16 R8, R8, R26, R12 ;  /* 0x0000001a0808723c */ /* 0x004fe6000004180c */
        /* <DEDUP_REMOVED lines=9> */
[----:B------:R0:W-:Y:S01]  /*b590*/  STL.64 [R1+0xa0], R12 ;  /* 0x0000a00c01007387 */ /* 0x0001e20000100a00 */
[----:B------:R-:W-:Y:S02]  /*b5a0*/  IMAD.MOV.U32 R21, RZ, RZ, R14 ;  /* 0x000000ffff157224 */ /* 0x000fe400078e000e */
[----:B------:R-:W-:Y:S02]  /*b5b0*/  IMAD.MOV.U32 R20, RZ, RZ, R15 ;  /* 0x000000ffff147224 */ /* 0x000fe400078e000f */
[----:B------:R-:W2:Y:S04]  /*b5c0*/  LDL.LU.64 R14, [R1+0x928] ;  /* 0x00092800010e7983 */ /* 0x000ea80000300a00 */
[----:B0-----:R-:W2:Y:S04]  /*b5d0*/  LDL.LU.64 R12, [R1+0x920] ;  /* 0x00092000010c7983 */ /* 0x001ea80000300a00 */
[----:B------:R-:W-:Y:S04]  /*b5e0*/  STL.64 [R1+0x908], R22 ;  /* 0x0009081601007387 */ /* 0x000fe80000100a00 */
[----:B------:R0:W-:Y:S04]  /*b5f0*/  STL.64 [R1+0x900], R20 ;  /* 0x0009001401007387 */ /* 0x0001e80000100a00 */
[----:B0-----:R-:W3:Y:S04]  /*b600*/  LDL.LU.64 R20, [R1+0x70] ;  /* 0x0000700001147983 */ /* 0x001ee80000300a00 */
[----:B------:R-:W3:Y:S01]  /*b610*/  LDL.LU.64 R22, [R1+0x78] ;  /* 0x0000780001167983 */ /* 0x000ee20000300a00 */
[----:B--2---:R-:W-:Y:S03]  /*b620*/  HMMA.16816.F32.BF16 R12, R8, R26, R12 ;  /* 0x0000001a080c723c */ /* 0x004fe6000004180c */
[----:B------:R-:W3:Y:S04]  /*b630*/  LDL.LU.64 R10, [R1+0x918] ;  /* 0x00091800010a7983 */ /* 0x000ee80000300a00 */
[----:B------:R-:W3:-:S15]  /*b640*/  LDL.LU.64 R8, [R1+0x910] ;  /* 0x0009100001087983 */ /* 0x000ede0000300a00 */
[----:B------:R-:W-:-:S01]  /*b650*/  NOP ;  /* 0x0000000000007918 */ /* 0x000fc20000000000 */
[----:B------:R-:W-:Y:S01]  /*b660*/  STL [R1+0x24], R13 ;  /* 0x0000240d01007387 */ /* 0x000fe20000100800 */
[----:B------:R-:W-:-:S03]  /*b670*/  IMAD.MOV.U32 R18, RZ, RZ, R12 ;  /* 0x000000ffff127224 */ /* 0x000fc600078e000c */
[----:B------:R3:W-:Y:S02]  /*b680*/  STL.64 [R1+0x28], R14 ;  /* 0x0000280e01007387 */ /* 0x0007e40000100a00 */
[----:B---3--:R-:W-:Y:S07]  /*b690*/  HMMA.16816.F32.BF16 R12, R20, R6, R8 ;  /* 0x00000006140c723c */ /* 0x008fee0000041808 */
[----:B------:R-:W-:Y:S02]  /*b6a0*/  IMAD.MOV.U32 R7, RZ, RZ, R22 ;  /* 0x000000ffff077224 */ /* 0x000fe400078e0016 */
[----:B------:R-:W-:-:S02]  /*b6b0*/  IMAD.MOV.U32 R6, RZ, RZ, R23 ;  /* 0x000000ffff067224 */ /* 0x000fc400078e0017 */
[----:B------:R-:W2:-:S13]  /*b6c0*/  LDL.LU.64 R22, [R1+0x908] ;  /* 0x0009080001167983 */ /* 0x000e9a0000300a00 */
[----:B------:R-:W-:Y:S02]  /*b6d0*/  IMAD.MOV.U32 R28, RZ, RZ, R12 ;  /* 0x000000ffff1c7224 */ /* 0x000fe400078e000c */
[----:B------:R-:W-:Y:S02]  /*b6e0*/  IMAD.MOV.U32 R3, RZ, RZ, R13 ;  /* 0x000000ffff037224 */ /* 0x000fe400078e000d */
[----:B------:R-:W-:Y:S02]  /*b6f0*/  IMAD.MOV.U32 R2, RZ, RZ, R14 ;  /* 0x000000ffff027224 */ /* 0x000fe400078e000e */
[----:B------:R-:W-:Y:S02]  /*b700*/  IMAD.MOV.U32 R0, RZ, RZ, R15 ;  /* 0x000000ffff007224 */ /* 0x000fe400078e000f */
[----:B------:R-:W0:Y:S01]  /*b710*/  LDSM.16.MT88.4 R12, [R29+UR4+0x3000] ;  /* 0x003000041d0c783b */ /* 0x000e220008004200 */
[----:B------:R-:W-:Y:S02]  /*b720*/  IMAD.MOV.U32 R9, RZ, RZ, R20 ;  /* 0x000000ffff097224 */ /* 0x000fe400078e0014 */
[----:B------:R-:W-:-:S02]  /*b730*/  IMAD.MOV.U32 R8, RZ, RZ, R21 ;  /* 0x000000ffff087224 */ /* 0x000fc400078e0015 */
[----:B------:R-:W3:Y:S04]  /*b740*/  LDL.LU.64 R20, [R1+0x900] ;  /* 0x0009000001147983 */ /* 0x000ee80000300a00 */
[----:B------:R-:W-:Y:S04]  /*b750*/  STL [R1+0x8b8], R2 ;  /* 0x0008b80201007387 */ /* 0x000fe80000100800 */
[----:B------:R-:W-:Y:S04]  /*b760*/  STL [R1+0x8b4], R3 ;  /* 0x0008b40301007387 */ /* 0x000fe80000100800 */
[----:B------:R-:W-:Y:S04]  /*b770*/  STL [R1+0x8b0], R28 ;  /* 0x0008b01c01007387 */ /* 0x000fe80000100800 */
[----:B0-----:R-:W-:Y:S04]  /*b780*/  STL.64 [R1+0x838], R14 ;  /* 0x0008380e01007387 */ /* 0x001fe80000100a00 */
[----:B------:R0:W-:Y:S02]  /*b790*/  STL.64 [R1+0x830], R12 ;  /* 0x0008300c01007387 */ /* 0x0001e40000100a00 */
[----:B0-----:R-:W-:-:S02]  /*b7a0*/  IMAD.MOV.U32 R12, RZ, RZ, R16 ;  /* 0x000000ffff0c7224 */ /* 0x001fc400078e0010 */
[----:B------:R-:W4:Y:S01]  /*b7b0*/  LDL.LU R16, [R1+0x8fc] ;  /* 0x0008fc0001107983 */ /* 0x000f220000300800 */
[----:B------:R-:W-:-:S03]  /*b7c0*/  IMAD.MOV.U32 R13, RZ, RZ, R17 ;  /* 0x000000ffff0d7224 */ /* 0x000fc600078e0011 */
[----:B------:R-:W4:Y:S01]  /*b7d0*/  LDL.LU R17, [R1+0x8f8] ;  /* 0x0008f80001117983 */ /* 0x000f220000300800 */
[----:B------:R-:W-:Y:S02]  /*b7e0*/  IMAD.MOV.U32 R14, RZ, RZ, R24 ;  /* 0x000000ffff0e7224 */ /* 0x000fe400078e0018 */
[----:B--2---:R-:W-:-:S05]  /*b7f0*/  IMAD.MOV.U32 R15, RZ, RZ, R23 ;  /* 0x000000ffff0f7224 */ /* 0x004fca00078e0017 */
[----:B------:R-:W-:Y:S04]  /*b800*/  STL.64 [R1+0x868], R14 ;  /* 0x0008680e01007387 */ /* 0x000fe80000100a00 */
[----:B------:R0:W-:Y:S02]  /*b810*/  STL.64 [R1+0x860], R12 ;  /* 0x0008600c01007387 */ /* 0x0001e40000100a00 */
[----:B0-----:R-:W-:Y:S02]  /*b820*/  IMAD.MOV.U32 R12, RZ, RZ, R9 ;  /* 0x000000ffff0c7224 */ /* 0x001fe400078e0009 */
[----:B------:R-:W-:Y:S02]  /*b830*/  IMAD.MOV.U32 R13, RZ, RZ, R8 ;  /* 0x000000ffff0d7224 */ /* 0x000fe400078e0008 */
[----:B------:R-:W0:Y:S01]  /*b840*/  LDSM.16.MT88.4 R8, [R29+UR4+0x3080] ;  /* 0x003080041d08783b */ /* 0x000e220008004200 */
[----:B------:R-:W-:-:S02]  /*b850*/  IMAD.MOV.U32 R14, RZ, RZ, R7 ;  /* 0x000000ffff0e7224 */ /* 0x000fc400078e0007 */
[----:B------:R-:W-:Y:S01]  /*b860*/  IMAD.MOV.U32 R15, RZ, RZ, R6 ;  /* 0x000000ffff0f7224 */ /* 0x000fe200078e0006 */
[----:B0-----:R0:W-:Y:S04]  /*b870*/  STL.64 [R1+0x818], R10 ;  /* 0x0008180a01007387 */ /* 0x0011e80000100a00 */
[----:B------:R1:W-:Y:S01]  /*b880*/  STL.64 [R1+0x810], R8 ;  /* 0x0008100801007387 */ /* 0x0003e20000100a00 */
[----:B0-----:R-:W-:Y:S02]  /*b890*/  IMAD.MOV.U32 R10, RZ, RZ, R5 ;  /* 0x000000ffff0a7224 */ /* 0x001fe400078e0005 */
[----:B------:R-:W-:Y:S02]  /*b8a0*/  IMAD.MOV.U32 R11, RZ, RZ, R4 ;  /* 0x000000ffff0b7224 */ /* 0x000fe400078e0004 */
[----:B------:R-:W0:Y:S01]  /*b8b0*/  LDSM.16.MT88.4 R4, [R25+UR4+0x3000] ;  /* 0x003000041904783b */ /* 0x000e220008004200 */
[----:B-1----:R-:W-:-:S02]  /*b8c0*/  IMAD.MOV.U32 R8, RZ, RZ, R22 ;  /* 0x000000ffff087224 */ /* 0x002fc400078e0016 */
[----:B------:R-:W-:-:S07]  /*b8d0*/  IMAD.MOV.U32 R9, RZ, RZ, R19 ;  /* 0x000000ffff097224 */ /* 0x000fce00078e0013 */
[----:B------:R-:W-:Y:S01]  /*b8e0*/  HMMA.16816.F32.BF16 R12, R12, R26, R8 ;  /* 0x0000001a0c0c723c */ /* 0x000fe20000041808 */
[----:B------:R-:W1:-:S15]  /*b8f0*/  LDSM.16.MT88.4 R24, [R25+UR4+0x3080] ;  /* 0x003080041918783b */ /* 0x000e5e0008004200 */
[----:B------:R-:W-:-:S08]  /*b900*/  NOP ;  /* 0x0000000000007918 */ /* 0x000fd00000000000 */
[----:B------:R-:W-:Y:S01]  /*b910*/  IMAD.MOV.U32 R19, RZ, RZ, R12 ;  /* 0x000000ffff137224 */ /* 0x000fe200078e000c */
[----:B0-----:R-:W-:Y:S04]  /*b920*/  STL.64 [R1+0x808], R6 ;  /* 0x0008080601007387 */ /* 0x001fe80000100a00 */
[----:B------:R-:W-:Y:S04]  /*b930*/  STL.64 [R1+0x800], R4 ;  /* 0x0008000401007387 */ /* 0x000fe80000100a00 */
[----:B------:R-:W-:Y:S04]  /*b940*/  STL [R1+0x8d8], R19 ;  /* 0x0008d81301007387 */ /* 0x000fe80000100800 */
[----:B----4-:R0:W-:Y:S01]  /*b950*/  STL.64 [R1+0x8d0], R16 ;  /* 0x0008d01001007387 */ /* 0x0101e20000100a00 */
[----:B------:R-:W-:-:S03]  /*b960*/  IMAD.MOV.U32 R12, RZ, RZ, R18 ;  /* 0x000000ffff0c7224 */ /* 0x000fc600078e0012 */
[----:B------:R-:W2:Y:S01]  /*b970*/  LDL.LU R8, [R1+0x60] ;  /* 0x0000600001087983 */ /* 0x000ea20000300800 */
[----:B------:R-:W-:-:S03]  /*b980*/  IMAD.MOV.U32 R22, RZ, RZ, R13 ;  /* 0x000000ffff167224 */ /* 0x000fc600078e000d */
[----:B------:R-:W2:Y:S01]  /*b990*/  LDL.LU R9, [R1+0x64] ;  /* 0x0000640001097983 */ /* 0x000ea20000300800 */
[----:B------:R-:W-:-:S03]  /*b9a0*/  IMAD.MOV.U32 R23, RZ, RZ, R14 ;  /* 0x000000ffff177224 */ /* 0x000fc600078e000e */
[----:B------:R-:W2:Y:S01]  /*b9b0*/  LDL.LU R10, [R1+0x68] ;  /* 0x00006800010a7983 */ /* 0x000ea20000300800 */
[----:B------:R-:W-:-:S03]  /*b9c0*/  IMAD.MOV.U32 R29, RZ, RZ, R15 ;  /* 0x000000ffff1d7224 */ /* 0x000fc600078e000f */
[----:B------:R-:W2:Y:S04]  /*b9d0*/  LDL.LU R11, [R1+0x6c] ;  /* 0x00006c00010b7983 */ /* 0x000ea80000300800 */
[----:B------:R-:W2:Y:S04]  /*b9e0*/  LDL.LU R18, [R1+0x8f4] ;  /* 0x0008f40001127983 */ /* 0x000ea80000300800 */
[----:B------:R-:W4:Y:S04]  /*b9f0*/  LDL.LU R13, [R1+0x24] ;  /* 0x00002400010d7983 */ /* 0x000f280000300800 */
[----:B------:R-:W3:Y:S04]  /*ba00*/  LDL.LU R14, [R1+0x28] ;  /* 0x00002800010e7983 */ /* 0x000ee80000300800 */
[----:B------:R-:W3:Y:S04]  /*ba10*/  LDL.LU R15, [R1+0x2c] ;  /* 0x00002c00010f7983 */ /* 0x000ee80000300800 */
[----:B0-----:R-:W2:Y:S04]  /*ba20*/  LDL.LU R16, [R1+0xe0] ;  /* 0x0000e00001107983 */ /* 0x001ea80000300800 */
[----:B------:R-:W2:Y:S04]  /*ba30*/  LDL.LU R17, [R1+0xe4] ;  /* 0x0000e40001117983 */ /* 0x000ea80000300800 */
[----:B------:R-:W2:Y:S04]  /*ba40*/  LDL.LU R19, [R1+0xec] ;  /* 0x0000ec0001137983 */ /* 0x000ea80000300800 */
[----:B---3--:R-:W-:Y:S04]  /*ba50*/  STL.64 [R1+0x878], R14 ;  /* 0x0008780e01007387 */ /* 0x008fe80000100a00 */
[----:B----4-:R0:W-:Y:S04]  /*ba60*/  STL.64 [R1+0x870], R12 ;  /* 0x0008700c01007387 */ /* 0x0101e80000100a00 */
[----:B0-----:R-:W3:Y:S04]  /*ba70*/  LDL.LU R12, [R1+0xa0] ;  /* 0x0000a000010c7983 */ /* 0x001ee80000300800 */
[----:B------:R-:W3:Y:S01]  /*ba80*/  LDL.LU R13, [R1+0xa4] ;  /* 0x0000a400010d7983 */ /* 0x000ee20000300800 */
[----:B------:R-:W-:-:S02]  /*ba90*/  IMAD.MOV.U32 R14, RZ, RZ, R21 ;  /* 0x000000ffff0e7224 */ /* 0x000fc400078e0015 */
[----:B------:R-:W-:Y:S01]  /*baa0*/  IMAD.MOV.U32 R15, RZ, RZ, R20 ;  /* 0x000000ffff0f7224 */ /* 0x000fe200078e0014 */
[----:B------:R-:W4:Y:S04]  /*bab0*/  LDL.LU R21, [R1+0x8f0] ;  /* 0x0008f00001157983 */ /* 0x000f280000300800 */
[----:B------:R-:W2:Y:S04]  /*bac0*/  LDL.LU R20, [R1+0x8ec] ;  /* 0x0008ec0001147983 */ /* 0x000ea80000300800 */
[----:B------:R-:W-:Y:S04]  /*bad0*/  STL.64 [R1+0x888], R14 ;  /* 0x0008880e01007387 */ /* 0x000fe80000100a00 */
[----:B---3--:R0:W-:Y:S04]  /*bae0*/  STL.64 [R1+0x880], R12 ;  /* 0x0008800c01007387 */ /* 0x0081e80000100a00 */
[----:B0-----:R-:W3:Y:S04]  /*baf0*/  LDL.LU R12, [R1+0x50] ;  /* 0x00005000010c7983 */ /* 0x001ee80000300800 */
[----:B------:R-:W3:Y:S04]  /*bb00*/  LDL.LU R13, [R1+0x54] ;  /* 0x00005400010d7983 */ /* 0x000ee80000300800 */
[----:B------:R-:W3:Y:S04]  /*bb10*/  LDL.LU R14, [R1+0x58] ;  /* 0x00005800010e7983 */ /* 0x000ee80000300800 */
[----:B------:R-:W3:Y:S01]  /*bb20*/  LDL.LU R15, [R1+0x5c] ;  /* 0x00005c00010f7983 */ /* 0x000ee20000300800 */
[----:B--2---:R-:W-:-:S02]  /*bb30*/  IMAD.MOV.U32 R5, RZ, RZ, R20 ;  /* 0x000000ffff057224 */ /* 0x004fc400078e0014 */
[----:B----4-:R-:W-:Y:S01]  /*bb40*/  IMAD.MOV.U32 R6, RZ, RZ, R21 ;  /* 0x000000ffff067224 */ /* 0x010fe200078e0015 */
[----:B---3--:R-:W-:Y:S04]  /*bb50*/  STL.64 [R1+0x8c8], R14 ;  /* 0x0008c80e01007387 */ /* 0x008fe80000100a00 */
[----:B------:R0:W-:Y:S04]  /*bb60*/  STL.64 [R1+0x8c0], R12 ;  /* 0x0008c00c01007387 */ /* 0x0001e80000100a00 */
[----:B0-----:R-:W2:Y:S04]  /*bb70*/  LDL.LU R12, [R1+0xc0] ;  /* 0x0000c000010c7983 */ /* 0x001ea80000300800 */
[----:B------:R-:W2:Y:S04]  /*bb80*/  LDL.LU R13, [R1+0xc4] ;  /* 0x0000c400010d7983 */ /* 0x000ea80000300800 */
[----:B------:R-:W2:Y:S04]  /*bb90*/  LDL.LU R14, [R1+0xc8] ;  /* 0x0000c800010e7983 */ /* 0x000ea80000300800 */
[----:B------:R-:W2:Y:S04]  /*bba0*/  LDL.LU R15, [R1+0xcc] ;  /* 0x0000cc00010f7983 */ /* 0x000ea80000300800 */
[----:B------:R-:W3:Y:S04]  /*bbb0*/  LDL.LU R4, [R1+0xb0] ;  /* 0x0000b00001047983 */ /* 0x000ee80000300800 */
[----:B------:R-:W4:Y:S04]  /*bbc0*/  LDL.LU R20, [R1+0x8e8] ;  /* 0x0008e80001147983 */ /* 0x000f280000300800 */
[----:B------:R-:W2:Y:S04]  /*bbd0*/  LDL.LU R21, [R1+0x8e4] ;  /* 0x0008e40001157983 */ /* 0x000ea80000300800 */
[----:B------:R-:W3:Y:S04]  /*bbe0*/  LDL.LU R7, [R1+0xbc] ;  /* 0x0000bc0001077983 */ /* 0x000ee80000300800 */
[----:B-1----:R-:W-:Y:S04]  /*bbf0*/  STL.64 [R1+0x7e8], R26 ;  /* 0x0007e81a01007387 */ /* 0x002fe80000100a00 */
[----:B------:R0:W-:Y:S04]  /*bc00*/  STL.64 [R1+0x7e0], R24 ;  /* 0x0007e01801007387 */ /* 0x0001e80000100a00 */
[----:B0-----:R-:W3:Y:S04]  /*bc10*/  LDL.LU R24, [R1+0x40] ;  /* 0x0000400001187983 */ /* 0x001ee80000300800 */
[----:B------:R-:W3:Y:S01]  /*bc20*/  LDL.LU R25, [R1+0x44] ;  /* 0x0000440001197983 */ /* 0x000ee20000300800 */
[----:B----4-:R-:W-:-:S03]  /*bc30*/  IMAD.MOV.U32 R26, RZ, RZ, R20 ;  /* 0x000000ffff1a7224 */ /* 0x010fc600078e0014 */
[----:B------:R-:W4:Y:S01]  /*bc40*/  LDL.LU R20, [R1+0x8e0] ;  /* 0x0008e00001147983 */ /* 0x000f220000300800 */
[----:B--2---:R-:W-:-:S03]  /*bc50*/  IMAD.MOV.U32 R27, RZ, RZ, R21 ;  /* 0x000000ffff1b7224 */ /* 0x004fc600078e0015 */
[----:B------:R-:W4:Y:S04]  /*bc60*/  LDL.LU R21, [R1+0x8dc] ;  /* 0x0008dc0001157983 */ /* 0x000f280000300800 */
[----:B------:R-:W-:Y:S04]  /*bc70*/  STL.64 [R1+0x898], R26 ;  /* 0x0008981a01007387 */ /* 0x000fe80000100a00 */
[----:B---3--:R0:W-:Y:S04]  /*bc80*/  STL.64 [R1+0x890], R24 ;  /* 0x0008901801007387 */ /* 0x0081e80000100a00 */
[----:B0-----:R-:W2:Y:S04]  /*bc90*/  LDL.LU R24, [R1+0x30] ;  /* 0x0000300001187983 */ /* 0x001ea80000300800 */
[----:B------:R-:W2:Y:S04]  /*bca0*/  LDL.LU R25, [R1+0x34] ;  /* 0x0000340001197983 */ /* 0x000ea80000300800 */
[----:B------:R-:W2:Y:S04]  /*bcb0*/  LDL.LU R26, [R1+0x38] ;  /* 0x00003800011a7983 */ /* 0x000ea80000300800 */
[----:B------:R-:W2:Y:S01]  /*bcc0*/  LDL.LU R27, [R1+0x3c] ;  /* 0x00003c00011b7983 */ /* 0x000ea20000300800 */
[----:B----4-:R-:W-:-:S15]  /*bcd0*/  HMMA.16816.F32.BF16 R16, R8, R20, R16 ;  /* 0x000000140810723c */ /* 0x010fde0000041810 */
[----:B------:R-:W-:-:S09]  /*bce0*/  NOP ;  /* 0x0000000000007918 */ /* 0x000fd20000000000 */
[----:B------:R-:W-:Y:S02]  /*bcf0*/  IMAD.MOV.U32 R28, RZ, RZ, R18 ;  /* 0x000000ffff1c7224 */ /* 0x000fe400078e0012 */
[----:B------:R-:W-:Y:S02]  /*bd00*/  IMAD.MOV.U32 R18, RZ, RZ, R19 ;  /* 0x000000ffff127224 */ /* 0x000fe400078e0013 */
[----:B------:R-:W-:Y:S01]  /*bd10*/  IMAD.MOV.U32 R2, RZ, RZ, R16 ;  /* 0x000000ffff027224 */ /* 0x000fe200078e0010 */
[----:B------:R-:W3:Y:S01]  /*bd20*/  LDL.LU R19, [R1+0x8d8] ;  /* 0x0008d80001137983 */ /* 0x000ee20000300800 */
[----:B------:R-:W-:-:S03]  /*bd30*/  IMAD.MOV.U32 R3, RZ, RZ, R17 ;  /* 0x000000ffff037224 */ /* 0x000fc600078e0011 */
[----:B------:R-:W4:Y:S02]  /*bd40*/  LDL.LU.64 R16, [R1+0x8d0] ;  /* 0x0008d00001107983 */ /* 0x000f240000300a00 */
[----:B----4-:R-:W-:Y:S02]  /*bd50*/  HMMA.16816.F32.BF16 R8, R8, R16, R12 ;  /* 0x000000100808723c */ /* 0x010fe4000004180c */
[----:B------:R-:W4:Y:S04]  /*bd60*/  LDL.LU.64 R14, [R1+0x8c8] ;  /* 0x0008c800010e7983 */ /* 0x000f280000300a00 */
[----:B------:R-:W4:-:S15]  /*bd70*/  LDL.LU.64 R12, [R1+0x8c0] ;  /* 0x0008c000010c7983 */ /* 0x000f1e0000300a00 */
[----:B------:R-:W-:-:S02]  /*bd80*/  NOP ;  /* 0x0000000000007918 */ /* 0x000fc40000000000 */
[----:B------:R-:W-:Y:S04]  /*bd90*/  STL.64 [R1+0x828], R10 ;  /* 0x0008280a01007387 */ /* 0x000fe80000100a00 */
[----:B------:R0:W-:Y:S02]  /*bda0*/  STL.64 [R1+0x820], R8 ;  /* 0x0008200801007387 */ /* 0x0001e40000100a00 */
[----:B0-----:R-:W-:Y:S02]  /*bdb0*/  IMAD.MOV.U32 R8, RZ, RZ, R2 ;  /* 0x000000ffff087224 */ /* 0x001fe400078e0002 */
[----:B------:R-:W2:Y:S01]  /*bdc0*/  LDL.LU R2, [R1+0x8b8] ;  /* 0x0008b80001027983 */ /* 0x000ea20000300800 */
[----:B------:R-:W-:Y:S02]  /*bdd0*/  IMAD.MOV.U32 R10, RZ, RZ, R28 ;  /* 0x000000ffff0a7224 */ /* 0x000fe400078e001c */
[----:B------:R-:W-:-:S02]  /*bde0*/  IMAD.MOV.U32 R11, RZ, RZ, R18 ;  /* 0x000000ffff0b7224 */ /* 0x000fc400078e0012 */
[----:B------:R-:W-:Y:S02]  /*bdf0*/  IMAD.MOV.U32 R9, RZ, RZ, R3 ;  /* 0x000000ffff097224 */ /* 0x000fe400078e0003 */
[----:B------:R-:W2:Y:S04]  /*be00*/  LDL.LU R3, [R1+0x8b4] ;  /* 0x0008b40001037983 */ /* 0x000ea80000300800 */
[----:B------:R-:W2:Y:S04]  /*be10*/  LDL.LU R28, [R1+0x8b0] ;  /* 0x0008b000011c7983 */ /* 0x000ea80000300800 */
[----:B------:R-:W2:Y:S04]  /*be20*/  LDL.LU R18, [R1+0x8ac] ;  /* 0x0008ac0001127983 */ /* 0x000ea80000300800 */
[----:B------:R0:W-:Y:S04]  /*be30*/  STL.64 [R1+0x848], R10 ;  /* 0x0008480a01007387 */ /* 0x0001e80000100a00 */
[----:B------:R3:W-:Y:S01]  /*be40*/  STL.64 [R1+0x840], R8 ;  /* 0x0008400801007387 */ /* 0x0007e20000100a00 */
[----:B0-----:R-:W-:-:S02]  /*be50*/  IMAD.MOV.U32 R10, RZ, RZ, R23 ;  /* 0x000000ffff0a7224 */ /* 0x001fc400078e0017 */
[----:B------:R-:W-:Y:S02]  /*be60*/  IMAD.MOV.U32 R11, RZ, RZ, R29 ;  /* 0x000000ffff0b7224 */ /* 0x000fe400078e001d */
[----:B---3--:R-:W-:Y:S02]  /*be70*/  IMAD.MOV.U32 R8, RZ, RZ, R19 ;  /* 0x000000ffff087224 */ /* 0x008fe400078e0013 */
[----:B------:R-:W-:Y:S01]  /*be80*/  IMAD.MOV.U32 R9, RZ, RZ, R22 ;  /* 0x000000ffff097224 */ /* 0x000fe200078e0016 */
[----:B------:R-:W3:Y:S04]  /*be90*/  LDL.LU R19, [R1+0x8a8] ;  /* 0x0008a80001137983 */ /* 0x000ee80000300800 */
[----:B------:R-:W3:Y:S04]  /*bea0*/  LDL.LU R22, [R1+0x8a4] ;  /* 0x0008a40001167983 */ /* 0x000ee80000300800 */
[----:B------:R-:W3:Y:S04]  /*beb0*/  LDL.LU R23, [R1+0x8a0] ;  /* 0x0008a00001177983 */ /* 0x000ee80000300800 */
[----:B------:R0:W-:Y:S04]  /*bec0*/  STL.64 [R1+0x858], R10 ;  /* 0x0008580a01007387 */ /* 0x0001e80000100a00 */
[----:B------:R-:W-:Y:S01]  /*bed0*/  STL.64 [R1+0x850], R8 ;  /* 0x0008500801007387 */ /* 0x000fe20000100a00 */
[C---:B----4-:R-:W-:Y:S06]  /*bee0*/  HMMA.16816.F32.BF16 R4, R12.reuse, R20, R4 ;  /* 0x000000140c04723c */ /* 0x050fec0000041804 */
[----:B--2---:R-:W-:Y:S01]  /*bef0*/  HMMA.16816.F32.BF16 R12, R12, R16, R24 ;  /* 0x000000100c0c723c */ /* 0x004fe20000041818 */
[----:B------:R-:W2:Y:S04]  /*bf00*/  LDL.LU.64 R26, [R1+0x898] ;  /* 0x00089800011a7983 */ /* 0x000ea80000300a00 */
[----:B------:R-:W2:-:S15]  /*bf10*/  LDL.LU.64 R24, [R1+0x890] ;  /* 0x0008900001187983 */ /* 0x000e9e0000300a00 */
[----:B------:R-:W-:-:S03]  /*bf20*/  NOP ;  /* 0x0000000000007918 */ /* 0x000fc60000000000 */
[----:B------:R-:W-:Y:S04]  /*bf30*/  STL.64 [R1+0x30], R12 ;  /* 0x0000300c01007387 */ /* 0x000fe80000100a00 */
[----:B------:R1:W-:Y:S01]  /*bf40*/  STL [R1+0x38], R14 ;  /* 0x0000380e01007387 */ /* 0x0003e20000100800 */
[----:B0-----:R-:W-:Y:S02]  /*bf50*/  IMAD.MOV.U32 R10, RZ, RZ, R2 ;  /* 0x000000ffff0a7224 */ /* 0x001fe400078e0002 */
[----:B------:R-:W-:Y:S02]  /*bf60*/  IMAD.MOV.U32 R2, RZ, RZ, R15 ;  /* 0x000000ffff027224 */ /* 0x000fe400078e000f */
[----:B-1----:R-:W2:Y:S04]  /*bf70*/  LDL.LU.64 R14, [R1+0x888] ;  /* 0x00088800010e7983 */ /* 0x002ea80000300a00 */
[----:B------:R-:W2:Y:S01]  /*bf80*/  LDL.LU.64 R12, [R1+0x880] ;  /* 0x00088000010c7983 */ /* 0x000ea20000300a00 */
[----:B------:R-:W-:-:S02]  /*bf90*/  IMAD.MOV.U32 R9, RZ, RZ, R3 ;  /* 0x000000ffff097224 */ /* 0x000fc400078e0003 */
[----:B------:R-:W-:Y:S02]  /*bfa0*/  IMAD.MOV.U32 R11, RZ, RZ, R0 ;  /* 0x000000ffff0b7224 */ /* 0x000fe400078e0000 */
[----:B------:R-:W-:Y:S01]  /*bfb0*/  IMAD.MOV.U32 R8, RZ, RZ, R28 ;  /* 0x000000ffff087224 */ /* 0x000fe200078e001c */
[----:B--2---:R-:W-:-:S15]  /*bfc0*/  HMMA.16816.F32.BF16 R12, R24, R20, R12 ;  /* 0x00000014180c723c */ /* 0x004fde000004180c */
[----:B------:R-:W-:-:S09]  /*bfd0*/  NOP ;  /* 0x0000000000007918 */ /* 0x000fd20000000000 */
[----:B------:R-:W-:Y:S02]  /*bfe0*/  IMAD.MOV.U32 R3, RZ, RZ, R14 ;  /* 0x000000ffff037224 */ /* 0x000fe400078e000e */
[----:B------:R-:W-:Y:S02]  /*bff0*/  IMAD.MOV.U32 R0, RZ, RZ, R15 ;  /* 0x000000ffff007224 */ /* 0x000fe400078e000f */
[----:B------:R-:W-:Y:S01]  /*c000*/  IMAD.MOV.U32 R29, RZ, RZ, R12 ;  /* 0x000000ffff1d7224 */ /* 0x000fe200078e000c */
[----:B------:R-:W2:Y:S01]  /*c010*/  LDL.LU.64 R14, [R1+0x878] ;  /* 0x00087800010e7983 */ /* 0x000ea20000300a00 */
[----:B------:R-:W-:-:S03]  /*c020*/  IMAD.MOV.U32 R28, RZ, RZ, R13 ;  /* 0x000000ffff1c7224 */ /* 0x000fc600078e000d */
[----:B------:R-:W2:Y:S02]  /*c030*/  LDL.LU.64 R12, [R1+0x870] ;  /* 0x00087000010c7983 */ /* 0x000ea40000300a00 */
[----:B--2---:R-:W-:Y:S02]  /*c040*/  HMMA.16816.F32.BF16 R24, R24, R16, R12 ;  /* 0x000000101818723c */ /* 0x004fe4000004180c */
[----:B------:R-:W2:Y:S04]  /*c050*/  LDL.LU.64 R14, [R1+0x868] ;  /* 0x00086800010e7983 */ /* 0x000ea80000300a00 */
[----:B------:R-:W2:-:S15]  /*c060*/  LDL.LU.64 R12, [R1+0x860] ;  /* 0x00086000010c7983 */ /* 0x000e9e0000300a00 */
[----:B------:R-:W-:-:S02]  /*c070*/  NOP ;  /* 0x0000000000007918 */ /* 0x000fc40000000000 */
[----:B------:R-:W-:Y:S04]  /*c080*/  STL.64 [R1+0x7f8], R26 ;  /* 0x0007f81a01007387 */ /* 0x000fe80000100a00 */
[----:B------:R0:W-:Y:S02]  /*c090*/  STL.64 [R1+0x7f0], R24 ;  /* 0x0007f01801007387 */ /* 0x0001e40000100a00 */
[----:B0-----:R-:W-:Y:S02]  /*c0a0*/  IMAD.MOV.U32 R24, RZ, RZ, R29 ;  /* 0x000000ffff187224 */ /* 0x001fe400078e001d */
        /* <DEDUP_REMOVED lines=8> */
[----:B------:R-:W2:Y:S01]  /*c130*/  LDL.LU.64 R8, [R1+0x850] ;  /* 0x0008500001087983 */ /* 0x000ea20000300a00 */
[----:B------:R-:W-:Y:S02]  /*c140*/  IMAD.MOV.U32 R26, RZ, RZ, R3 ;  /* 0x000000ffff1a7224 */ /* 0x000fe400078e0003 */
[----:B------:R-:W-:Y:S01]  /*c150*/  IMAD.MOV.U32 R27, RZ, RZ, R0 ;  /* 0x000000ffff1b7224 */ /* 0x000fe200078e0000 */
[----:B--2---:R-:W-:Y:S01]  /*c160*/  HMMA.16816.F32.BF16 R12, R12, R16, R8 ;  /* 0x000000100c0c723c */ /* 0x004fe20000041808 */
[----:B------:R-:W3:Y:S04]  /*c170*/  LDL.LU.64 R10, [R1+0x848] ;  /* 0x00084800010a7983 */ /* 0x000ee80000300a00 */
[----:B------:R-:W3:-:S15]  /*c180*/  LDL.LU.64 R8, [R1+0x840] ;  /* 0x0008400001087983 */ /* 0x000ede0000300a00 */
[----:B------:R-:W-:-:S03]  /*c190*/  NOP ;  /* 0x0000000000007918 */ /* 0x000fc60000000000 */
[----:B------:R-:W-:Y:S01]  /*c1a0*/  STL [R1+0x4], R13 ;  /* 0x0000040d01007387 */ /* 0x000fe20000100800 */
[----:B------:R-:W-:Y:S02]  /*c1b0*/  IMAD.MOV.U32 R3, RZ, RZ, R15 ;  /* 0x000000ffff037224 */ /* 0x000fe400078e000f */
[----:B------:R-:W-:Y:S01]  /*c1c0*/  IMAD.MOV.U32 R0, RZ, RZ, R12 ;  /* 0x000000ffff007224 */ /* 0x000fe200078e000c */
[----:B------:R0:W-:Y:S04]  /*c1d0*/  STL [R1+0x8], R14 ;  /* 0x0000080e01007387 */ /* 0x0001e80000100800 */
[----:B0-----:R-:W3:Y:S04]  /*c1e0*/  LDL.LU.64 R14, [R1+0x838] ;  /* 0x00083800010e7983 */ /* 0x001ee80000300a00 */
[----:B------:R-:W3:Y:S02]  /*c1f0*/  LDL.LU.64 R12, [R1+0x830] ;  /* 0x00083000010c7983 */ /* 0x000ee40000300a00 */
[----:B---3--:R-:W-:-:S15]  /*c200*/  HMMA.16816.F32.BF16 R8, R12, R22, R8 ;  /* 0x000000160c08723c */ /* 0x008fde0000041808 */
[----:B------:R-:W-:-:S08]  /*c210*/  NOP ;  /* 0x0000000000007918 */ /* 0x000fd00000000000 */
[----:B------:R-:W-:Y:S01]  /*c220*/  STL.64 [R1+0xb0], R8 ;  /* 0x0000b00801007387 */ /* 0x000fe20000100a00 */
[----:B------:R-:W-:Y:S02]  /*c230*/  IMAD.MOV.U32 R17, RZ, RZ, R10 ;  /* 0x000000ffff117224 */ /* 0x000fe400078e000a */
[----:B------:R-:W-:Y:S01]  /*c240*/  IMAD.MOV.U32 R16, RZ, RZ, R8 ;  /* 0x000000ffff107224 */ /* 0x000fe200078e0008 */
[----:B------:R0:W-:Y:S04]  /*c250*/  STL.64 [R1+0xb8], R10 ;  /* 0x0000b80a01007387 */ /* 0x0001e80000100a00 */
        /* <DEDUP_REMOVED lines=8> */
[----:B------:R0:W-:Y:S04]  /*c2e0*/  STL.64 [R1+0xa0], R12 ;  /* 0x0000a00c01007387 */ /* 0x0001e80000100a00 */
[----:B------:R1:W-:Y:S04]  /*c2f0*/  STL.64 [R1+0xa8], R14 ;  /* 0x0000a80e01007387 */ /* 0x0003e80000100a00 */
[----:B0-----:R-:W3:Y:S04]  /*c300*/  LDL.LU R12, [R1+0x30] ;  /* 0x00003000010c7983 */ /* 0x001ee80000300800 */
[----:B------:R-:W3:Y:S04]  /*c310*/  LDL.LU R13, [R1+0x34] ;  /* 0x00003400010d7983 */ /* 0x000ee80000300800 */
[----:B-1----:R-:W3:Y:S01]  /*c320*/  LDL.LU R14, [R1+0x38] ;  /* 0x00003800010e7983 */ /* 0x002ee20000300800 */
[----:B--2---:R-:W-:-:S15]  /*c330*/  HMMA.16816.F32.BF16 R4, R8, R22, R4 ;  /* 0x000000160804723c */ /* 0x004fde0000041804 */
[----:B------:R-:W-:-:S08]  /*c340*/  NOP ;  /* 0x0000000000007918 */ /* 0x000fd00000000000 */
[----:B------:R-:W-:Y:S04]  /*c350*/  STL.64 [R1+0x80], R4 ;  /* 0x0000800401007387 */ /* 0x000fe80000100a00 */
[----:B------:R0:W-:Y:S04]  /*c360*/  STL.64 [R1+0x88], R6 ;  /* 0x0000880601007387 */ /* 0x0001e80000100a00 */
[----:B0-----:R-:W2:Y:S04]  /*c370*/  LDL.LU.64 R6, [R1+0x808] ;  /* 0x0008080001067983 */ /* 0x001ea80000300a00 */
[----:B------:R-:W2:Y:S01]  /*c380*/  LDL.LU.64 R4, [R1+0x800] ;  /* 0x0008000001047983 */ /* 0x000ea20000300a00 */
[----:B------:R-:W-:-:S07]  /*c390*/  IMAD.MOV.U32 R15, RZ, RZ, R2 ;  /* 0x000000ffff0f7224 */ /* 0x000fce00078e0002 */
[----:B---3--:R-:W-:Y:S01]  /*c3a0*/  HMMA.16816.F32.BF16 R12, R8, R18, R12 ;  /* 0x00000012080c723c */ /* 0x008fe2000004180c */
[----:B------:R-:W3:Y:S01]  /*c3b0*/  LDL.LU R9, [R1+0x258] ;  /* 0x0002580001097983 */ /* 0x000ee20000300800 */
[----:B------:R-:W0:-:S15]  /*c3c0*/  LDC R8, c[0x0][0x230] ;  /* 0x00008c00ff087b82 */ /* 0x000e1e0000000800 */
[----:B------:R-:W-:-:S06]  /*c3d0*/  NOP ;  /* 0x0000000000007918 */ /* 0x000fcc0000000000 */
[----:B------:R-:W-:Y:S04]  /*c3e0*/  STL.64 [R1+0x60], R12 ;  /* 0x0000600c01007387 */ /* 0x000fe80000100a00 */
[----:B------:R1:W-:Y:S01]  /*c3f0*/  STL.64 [R1+0x68], R14 ;  /* 0x0000680e01007387 */ /* 0x0003e20000100a00 */
[----:B--2---:R-:W-:-:S15]  /*c400*/  HMMA.16816.F32.BF16 R24, R4, R22, R24 ;  /* 0x000000160418723c */ /* 0x004fde0000041818 */
[----:B------:R-:W-:-:S08]  /*c410*/  NOP ;  /* 0x0000000000007918 */ /* 0x000fd00000000000 */
[----:B------:R-:W-:Y:S01]  /*c420*/  STL.64 [R1+0x90], R24 ;  /* 0x0000901801007387 */ /* 0x000fe20000100a00 */
[----:B-1----:R-:W-:Y:S02]  /*c430*/  IMAD.MOV.U32 R15, RZ, RZ, R27 ;  /* 0x000000ffff0f7224 */ /* 0x002fe400078e001b */
[----:B------:R-:W-:Y:S01]  /*c440*/  IMAD.MOV.U32 R14, RZ, RZ, R25 ;  /* 0x000000ffff0e7224 */ /* 0x000fe200078e0019 */
[----:B------:R1:W-:Y:S04]  /*c450*/  STL.64 [R1+0x98], R26 ;  /* 0x0000981a01007387 */ /* 0x0003e80000100a00 */
[----:B-1----:R-:W2:Y:S04]  /*c460*/  LDL.LU.64 R26, [R1+0x7f8] ;  /* 0x0007f800011a7983 */ /* 0x002ea80000300a00 */
[----:B------:R-:W2:Y:S04]  /*c470*/  LDL.LU.64 R24, [R1+0x7f0] ;  /* 0x0007f00001187983 */ /* 0x000ea80000300a00 */
[----:B------:R-:W4:Y:S04]  /*c480*/  LDL.LU R12, [R1+0x61c] ;  /* 0x00061c00010c7983 */ /* 0x000f280000300800 */
[----:B------:R-:W4:Y:S04]  /*c490*/  LDL.LU R13, [R1+0x614] ;  /* 0x00061400010d7983 */ /* 0x000f280000300800 */
[----:B------:R-:W4:Y:S04]  /*c4a0*/  LDL.LU R17, [R1+0x60c] ;  /* 0x00060c0001117983 */ /* 0x000f280000300800 */
[----:B------:R-:W4:Y:S04]  /*c4b0*/  LDL.LU R16, [R1+0x604] ;  /* 0x0006040001107983 */ /* 0x000f280000300800 */
[----:B------:R-:W4:Y:S04]  /*c4c0*/  LDL.LU R2, [R1+0x5fc] ;  /* 0x0005fc0001027983 */ /* 0x000f280000300800 */
[----:B------:R-:W-:Y:S04]  /*c4d0*/  STL [R1+0x710], R14 ;  /* 0x0007100e01007387 */ /* 0x000fe80000100800 */
[----:B------:R1:W-:Y:S04]  /*c4e0*/  STL [R1+0x70c], R15 ;  /* 0x00070c0f01007387 */ /* 0x0003e80000100800 */
[----:B-1----:R-:W3:Y:S01]  /*c4f0*/  LDL.LU.64 R14, [R1+0xf0] ;  /* 0x0000f000010e7983 */ /* 0x002ee20000300a00 */
[----:B--2---:R-:W-:-:S15]  /*c500*/  HMMA.16816.F32.BF16 R24, R4, R18, R24 ;  /* 0x000000120418723c */ /* 0x004fde0000041818 */
[----:B------:R-:W-:-:S08]  /*c510*/  NOP ;  /* 0x0000000000007918 */ /* 0x000fd00000000000 */
[----:B------:R-:W-:Y:S01]  /*c520*/  STL.64 [R1+0x40], R24 ;  /* 0x0000401801007387 */ /* 0x000fe20000100a00 */
[----:B------:R-:W-:Y:S02]  /*c530*/  IMAD.MOV.U32 R7, RZ, RZ, R27 ;  /* 0x000000ffff077224 */ /* 0x000fe400078e001b */
[----:B------:R-:W-:Y:S01]  /*c540*/  IMAD.MOV.U32 R11, RZ, RZ, R26 ;  /* 0x000000ffff0b7224 */ /* 0x000fe200078e001a */
[----:B------:R1:W-:Y:S01]  /*c550*/  STL.64 [R1+0x48], R26 ;  /* 0x0000481a01007387 */ /* 0x0003e20000100a00 */
[----:B------:R-:W-:-:S03]  /*c560*/  IMAD.MOV.U32 R10, RZ, RZ, R24 ;  /* 0x000000ffff0a7224 */ /* 0x000fc600078e0018 */
[----:B-1----:R-:W2:Y:S04]  /*c570*/  LDL.LU.64 R26, [R1+0x7e8] ;  /* 0x0007e800011a7983 */ /* 0x002ea80000300a00 */
[----:B------:R-:W2:Y:S01]  /*c580*/  LDL.LU.64 R24, [R1+0x7e0] ;  /* 0x0007e00001187983 */ /* 0x000ea20000300a00 */
[----:B------:R-:W-:-:S03]  /*c590*/  IMAD.MOV.U32 R4, RZ, RZ, R28 ;  /* 0x000000ffff047224 */ /* 0x000fc600078e001c */
[----:B------:R1:W-:Y:S01]  /*c5a0*/  STL [R1+0x71c], R10 ;  /* 0x00071c0a01007387 */ /* 0x0003e20000100800 */
[----:B------:R-:W-:-:S03]  /*c5b0*/  IMAD.MOV.U32 R5, RZ, RZ, R29 ;  /* 0x000000ffff057224 */ /* 0x000fc600078e001d */
[----:B------:R-:W-:Y:S01]  /*c5c0*/  STL [R1+0x718], R11 ;  /* 0x0007180b01007387 */ /* 0x000fe20000100800 */
[----:B------:R-:W-:-:S03]  /*c5d0*/  IMAD.MOV.U32 R6, RZ, RZ, R21 ;  /* 0x000000ffff067224 */ /* 0x000fc600078e0015 */
[----:B------:R0:W-:Y:S01]  /*c5e0*/  STL [R1+0x714], R7 ;  /* 0x0007140701007387 */ /* 0x0001e20000100800 */
[----:B-1----:R-:W1:Y:S03]  /*c5f0*/  LDC R10, c[0x0][0x238] ;  /* 0x00008e00ff0a7b82 */ /* 0x002e660000000800 */
[----:B------:R-:W4:Y:S04]  /*c600*/  LDL.LU R28, [R1+0x7d8] ;  /* 0x0007d800011c7983 */ /* 0x000f280000300800 */
[----:B------:R-:W4:Y:S01]  /*c610*/  LDL.LU R29, [R1+0x7d4] ;  /* 0x0007d400011d7983 */ /* 0x000f220000300800 */
[----:B0-----:R-:W-:-:S07]  /*c620*/  IMAD.MOV.U32 R7, RZ, RZ, R20 ;  /* 0x000000ffff077224 */ /* 0x001fce00078e0014 */
[----:B--2---:R-:W-:-:S15]  /*c630*/  HMMA.16816.F32.BF16 R20, R24, R22, R4 ;  /* 0x000000161814723c */ /* 0x004fde0000041804 */
[----:B------:R-:W-:-:S08]  /*c640*/  NOP ;  /* 0x0000000000007918 */ /* 0x000fd00000000000 */
[----:B------:R0:W-:Y:S04]  /*c650*/  STL [R1+0x72c], R20 ;  /* 0x00072c1401007387 */ /* 0x0001e80000100800 */
[----:B------:R2:W-:Y:S04]  /*c660*/  STL [R1+0x728], R21 ;  /* 0x0007281501007387 */ /* 0x0005e80000100800 */
[----:B------:R3:W-:Y:S01]  /*c670*/  STL [R1+0x724], R22 ;  /* 0x0007241601007387 */ /* 0x0007e20000100800 */
[----:B0-----:R-:W-:-:S03]  /*c680*/  IMAD.MOV.U32 R20, RZ, RZ, R0 ;  /* 0x000000ffff147224 */ /* 0x001fc600078e0000 */
[----:B------:R0:W-:Y:S04]  /*c690*/  STL [R1+0x720], R23 ;  /* 0x0007201701007387 */ /* 0x0001e80000100800 */
[----:B------:R-:W4:Y:S04]  /*c6a0*/  LDL.LU R0, [R1+0x7d0] ;  /* 0x0007d00001007983 */ /* 0x000f280000300800 */
[----:B--2---:R-:W2:Y:S04]  /*c6b0*/  LDL.LU R21, [R1+0x4] ;  /* 0x0000040001157983 */ /* 0x004ea80000300800 */
[----:B---3--:R-:W2:Y:S01]  /*c6c0*/  LDL.LU R22, [R1+0x8] ;  /* 0x0000080001167983 */ /* 0x008ea20000300800 */
[----:B0-----:R-:W-:-:S02]  /*c6d0*/  IMAD.MOV.U32 R23, RZ, RZ, R3 ;  /* 0x000000ffff177224 */ /* 0x001fc400078e0003 */
[----:B-1----:R-:W-:-:S04]  /*c6e0*/  IMAD.SHL.U32 R10, R10, 0x40, RZ ;  /* 0x000000400a0a7824 */ /* 0x002fc800078e00ff */
[----:B------:R-:W-:Y:S02]  /*c6f0*/  IMAD.SHL.U32 R10, R10, 0x2, RZ ;  /* 0x000000020a0a7824 */ /* 0x000fe400078e00ff */
[----:B------:R-:W-:-:S03]  /*c700*/  VIADD R8, R8, 0x3f ;  /* 0x0000003f08087836 */ /* 0x000fc60000000000 */
[-C--:B------:R-:W-:Y:S02]  /*c710*/  IADD3 R3, P0, R14, R10.reuse, RZ ;  /* 0x0000000a0e037210 */ /* 0x080fe40007f1e0ff */
[-C--:B----4-:R-:W-:Y:S01]  /*c720*/  IADD3 R6, P1, R28, R10.reuse, RZ ;  /* 0x0000000a1c067210 */ /* 0x090fe20007f3e0ff */
[----:B------:R-:W-:Y:S01]  /*c730*/  VIADD R9, R9, 0x1 ;  /* 0x0000000109097836 */ /* 0x000fe20000000000 */
[----:B------:R-:W-:Y:S01]  /*c740*/  SHF.R.S32.HI R7, RZ, 0x1f, R8 ;  /* 0x0000001fff077819 */ /* 0x000fe20000011408 */
[----:B------:R-:W-:Y:S01]  /*c750*/  STL [R1+0x730], R3 ;  /* 0x0007300301007387 */ /* 0x000fe20000100800 */
[----:B------:R-:W-:Y:S02]  /*c760*/  IADD3 R12, P5, R12, R10, RZ ;  /* 0x0000000a0c0c7210 */ /* 0x000fe40007fbe0ff */
[----:B------:R-:W-:Y:S01]  /*c770*/  LEA.HI R7, R7, R8, RZ, 0x6 ;  /* 0x0000000807077211 */ /* 0x000fe200078f30ff */
[----:B------:R-:W-:Y:S01]  /*c780*/  STL [R1+0x734], R6 ;  /* 0x0007340601007387 */ /* 0x000fe20000100800 */
[----:B------:R-:W-:Y:S01]  /*c790*/  IADD3 R13, P6, R13, R10, RZ ;  /* 0x0000000a0d0d7210 */ /* 0x000fe20007fde0ff */
[----:B--2---:R-:W-:Y:S01]  /*c7a0*/  HMMA.16816.F32.BF16 R20, R24, R18, R20 ;  /* 0x000000121814723c */ /* 0x004fe20000041814 */
[----:B------:R-:W-:-:S02]  /*c7b0*/  IMAD.X R4, R15, 0x1, R0, P0 ;  /* 0x000000010f047824 */ /* 0x000fc400000e0600 */
[----:B------:R-:W-:-:S03]  /*c7c0*/  IMAD.X R5, R29, 0x1, R0, P1 ;  /* 0x000000011d057824 */ /* 0x000fc600008e0600 */
[----:B------:R-:W-:Y:S04]  /*c7d0*/  STL [R1+0x738], R4 ;  /* 0x0007380401007387 */ /* 0x000fe80000100800 */
[----:B------:R-:W-:Y:S01]  /*c7e0*/  STL [R1+0x258], R9 ;  /* 0x0002580901007387 */ /* 0x000fe20000100800 */
[----:B------:R-:W-:-:S03]  /*c7f0*/  IADD3 R17, P1, R17, R10, RZ ;  /* 0x0000000a11117210 */ /* 0x000fc60007f3e0ff */
[----:B------:R0:W-:Y:S04]  /*c800*/  STL [R1+0x7cc], R0 ;  /* 0x0007cc0001007387 */ /* 0x0001e80000100800 */
[----:B------:R-:W-:Y:S06]  /*c810*/  STL [R1+0x73c], R5 ;  /* 0x00073c0501007387 */ /* 0x000fec0000100800 */
[----:B------:R-:W-:Y:S01]  /*c820*/  IMAD.MOV.U32 R8, RZ, RZ, R23 ;  /* 0x000000ffff087224 */ /* 0x000fe200078e0017 */
[----:B------:R-:W-:Y:S04]  /*c830*/  STL.64 [R1+0xd0], R20 ;  /* 0x0000d01401007387 */ /* 0x000fe80000100a00 */
[----:B------:R-:W-:Y:S04]  /*c840*/  STL.64 [R1+0xd8], R22 ;  /* 0x0000d81601007387 */ /* 0x000fe80000100a00 */
[----:B------:R1:W-:Y:S04]  /*c850*/  STL [R1+0x740], R8 ;  /* 0x0007400801007387 */ /* 0x0003e80000100800 */
[----:B------:R-:W-:Y:S04]  /*c860*/  STL [R1+0x61c], R12 ;  /* 0x00061c0c01007387 */ /* 0x000fe80000100800 */
[----:B------:R-:W-:Y:S04]  /*c870*/  STL [R1+0x614], R13 ;  /* 0x0006140d01007387 */ /* 0x000fe80000100800 */
[----:B0-----:R-:W2:Y:S04]  /*c880*/  LDL.LU R0, [R1+0x5f4] ;  /* 0x0005f40001007983 */ /* 0x001ea80000300800 */
[----:B------:R-:W-:Y:S04]  /*c890*/  STL [R1+0x60c], R17 ;  /* 0x00060c1101007387 */ /* 0x000fe80000100800 */
[----:B-1----:R-:W3:Y:S01]  /*c8a0*/  LDL.LU R8, [R1+0x5e4] ;  /* 0x0005e40001087983 */ /* 0x002ee20000300800 */
[----:B------:R-:W-:-:S02]  /*c8b0*/  IADD3 R16, P2, R16, R10, RZ ;  /* 0x0000000a10107210 */ /* 0x000fc40007f5e0ff */
[----:B------:R-:W-:-:S03]  /*c8c0*/  IADD3 R2, P3, R2, R10, RZ ;  /* 0x0000000a02027210 */ /* 0x000fc60007f7e0ff */
[----:B------:R-:W-:Y:S04]  /*c8d0*/  STL [R1+0x604], R16 ;  /* 0x0006041001007387 */ /* 0x000fe80000100800 */
[----:B---3--:R0:W-:Y:S04]  /*c8e0*/  STL [R1+0x7c0], R8 ;  /* 0x0007c00801007387 */ /* 0x0081e80000100800 */
[----:B------:R-:W-:Y:S04]  /*c8f0*/  STL [R1+0x5fc], R2 ;  /* 0x0005fc0201007387 */ /* 0x000fe80000100800 */
[----:B0-----:R-:W3:Y:S04]  /*c900*/  LDL.LU R8, [R1+0x610] ;  /* 0x0006100001087983 */ /* 0x001ee80000300800 */
[----:B---3--:R0:W-:Y:S04]  /*c910*/  STL [R1+0x7c4], R8 ;  /* 0x0007c40801007387 */ /* 0x0081e80000100800 */
[----:B0-----:R-:W3:Y:S01]  /*c920*/  LDL.LU R8, [R1+0x5ec] ;  /* 0x0005ec0001087983 */ /* 0x001ee20000300800 */
[----:B------:R-:W-:-:S04]  /*c930*/  SHF.R.S32.HI R7, RZ, 0x6, R7 ;  /* 0x00000006ff077819 */ /* 0x000fc80000011407 */
[----:B------:R-:W-:Y:S02]  /*c940*/  ISETP.NE.U32.AND P0, PT, R9, R7, PT ;  /* 0x000000070900720c */ /* 0x000fe40003f05070 */
[----:B--2---:R-:W-:Y:S01]  /*c950*/  IADD3 R0, P4, R0, R10, RZ ;  /* 0x0000000a00007210 */ /* 0x004fe20007f9e0ff */
[----:B---3--:R0:W-:Y:S04]  /*c960*/  STL [R1+0x7c8], R8 ;  /* 0x0007c80801007387 */ /* 0x0081e80000100800 */
[----:B0-----:R-:W2:Y:S04]  /*c970*/  LDL.LU R8, [R1+0x618] ;  /* 0x0006180001087983 */ /* 0x001ea80000300800 */
[----:B------:R-:W3:Y:S04]  /*c980*/  LDL.LU R24, [R1+0x608] ;  /* 0x0006080001187983 */ /* 0x000ee80000300800 */
        /* <DEDUP_REMOVED lines=25> */
[----:B------:R0:W-:Y:S04]  /*cb20*/  STL [R1+0x5f4], R0 ;  /* 0x0005f40001007387 */ /* 0x0001e80000100800 */
[----:B0-----:R-:W2:Y:S02]  /*cb30*/  LDL.LU R0, [R1+0x7cc] ;  /* 0x0007cc0001007983 */ /* 0x001ea40000300800 */
[----:B--2---:R-:W-:-:S05]  /*cb40*/  IMAD.X R8, R8, 0x1, R0, P5 ;  /* 0x0000000108087824 */ /* 0x004fca00028e0600 */
[----:B------:R0:W-:Y:S04]  /*cb50*/  STL [R1+0x618], R8 ;  /* 0x0006180801007387 */ /* 0x0001e80000100800 */
[----:B0-----:R-:W2:Y:S02]  /*cb60*/  LDL.LU R8, [R1+0x7c8] ;  /* 0x0007c80001087983 */ /* 0x001ea40000300800 */
[----:B--2---:R-:W-:-:S05]  /*cb70*/  IADD3 R8, P5, R8, R10, RZ ;  /* 0x0000000a08087210 */ /* 0x004fca0007fbe0ff */
[----:B------:R0:W-:Y:S04]  /*cb80*/  STL [R1+0x5ec], R8 ;  /* 0x0005ec0801007387 */ /* 0x0001e80000100800 */
[----:B0-----:R-:W2:Y:S02]  /*cb90*/  LDL.LU R8, [R1+0x7c4] ;  /* 0x0007c40001087983 */ /* 0x001ea40000300800 */
[----:B--2---:R-:W-:-:S05]  /*cba0*/  IMAD.X R8, R8, 0x1, R0, P6 ;  /* 0x0000000108087824 */ /* 0x004fca00030e0600 */
[----:B------:R0:W-:Y:S04]  /*cbb0*/  STL [R1+0x610], R8 ;  /* 0x0006100801007387 */ /* 0x0001e80000100800 */
[----:B0-----:R-:W2:Y:S01]  /*cbc0*/  LDL.LU R8, [R1+0x7c0] ;  /* 0x0007c00001087983 */ /* 0x001ea20000300800 */
[--C-:B---3--:R-:W-:Y:S01]  /*cbd0*/  IMAD.X R24, R24, 0x1, R0.reuse, P1 ;  /* 0x0000000118187824 */ /* 0x108fe200008e0600 */
[-C--:B----4-:R-:W-:Y:S01]  /*cbe0*/  IADD3 R25, P1, R25, R10.reuse, RZ ;  /* 0x0000000a19197210 */ /* 0x090fe20007f3e0ff */
[--C-:B------:R-:W-:Y:S01]  /*cbf0*/  IMAD.X R26, R26, 0x1, R0.reuse, P2 ;  /* 0x000000011a1a7824 */ /* 0x100fe200010e0600 */
[-C--:B------:R-:W-:Y:S01]  /*cc00*/  IADD3 R27, P2, R27, R10.reuse, RZ ;  /* 0x0000000a1b1b7210 */ /* 0x080fe20007f5e0ff */
        /* <DEDUP_REMOVED lines=16> */
[----:B------:R-:W-:Y:S01]  /*cd10*/  IMAD.X R16, R16, 0x1, R0, P1 ;  /* 0x0000000110107824 */ /* 0x000fe200008e0600 */
[----:B------:R-:W-:-:S02]  /*cd20*/  IADD3 R2, P1, R2, R10, RZ ;  /* 0x0000000a02027210 */ /* 0x000fc40007f3e0ff */
[----:B--2---:R-:W-:-:S05]  /*cd30*/  IADD3 R8, P6, R8, R10, RZ ;  /* 0x0000000a08087210 */ /* 0x004fca0007fde0ff */
[----:B------:R-:W-:Y:S04]  /*cd40*/  STL [R1+0x5e4], R8 ;  /* 0x0005e40801007387 */ /* 0x000fe80000100800 */
[----:B------:R-:W-:Y:S04]  /*cd50*/  STL [R1+0x608], R24 ;  /* 0x0006081801007387 */ /* 0x000fe80000100800 */
[----:B------:R-:W-:Y:S01]  /*cd60*/  STL [R1+0x5dc], R25 ;  /* 0x0005dc1901007387 */ /* 0x000fe20000100800 */
[----:B------:R-:W-:-:S03]  /*cd70*/  IMAD.X R6, R6, 0x1, R0, P6 ;  /* 0x0000000106067824 */ /* 0x000fc600030e0600 */
[----:B------:R-:W-:Y:S01]  /*cd80*/  STL [R1+0x600], R26 ;  /* 0x0006001a01007387 */ /* 0x000fe20000100800 */
[----:B------:R-:W-:-:S03]  /*cd90*/  IADD3 R3, P6, R3, R10, RZ ;  /* 0x0000000a03037210 */ /* 0x000fc60007fde0ff */
        /* <DEDUP_REMOVED lines=11> */
[----:B------:R-:W-:-:S03]  /*ce50*/  IMAD.X R13, R13, 0x1, R0, P6 ;  /* 0x000000010d0d7824 */ /* 0x000fc600030e0600 */
[----:B------:R-:W-:Y:S04]  /*ce60*/  STL [R1+0x5d0], R21 ;  /* 0x0005d01501007387 */ /* 0x000fe80000100800 */
        /* <DEDUP_REMOVED lines=9> */
[----:B------:R0:W-:Y:S04]  /*cf00*/  STL [R1+0x7bc], R10 ;  /* 0x0007bc0a01007387 */ /* 0x0001e80000100800 */
[----:B------:R-:W-:Y:S04]  /*cf10*/  STL [R1+0x584], R17 ;  /* 0x0005841101007387 */ /* 0x000fe80000100800 */
[----:B0-----:R-:W2:Y:S04]  /*cf20*/  LDL.LU R10, [R1+0x5a0] ;  /* 0x0005a000010a7983 */ /* 0x001ea80000300800 */
[----:B------:R-:W-:Y:S04]  /*cf30*/  STL [R1+0x5a8], R16 ;  /* 0x0005a81001007387 */ /* 0x000fe80000100800 */
[----:B------:R-:W3:Y:S04]  /*cf40*/  LDL.LU R8, [R1+0x590] ;  /* 0x0005900001087983 */ /* 0x000ee80000300800 */
[----:B------:R-:W-:Y:S04]  /*cf50*/  STL [R1+0x57c], R2 ;  /* 0x00057c0201007387 */ /* 0x000fe80000100800 */
[----:B---3--:R0:W-:Y:S04]  /*cf60*/  STL [R1+0x7b0], R8 ;  /* 0x0007b00801007387 */ /* 0x0081e80000100800 */
[----:B0-----:R-:W3:Y:S04]  /*cf70*/  LDL.LU R8, [R1+0x56c] ;  /* 0x00056c0001087983 */ /* 0x001ee80000300800 */
[----:B---3--:R0:W-:Y:S04]  /*cf80*/  STL [R1+0x7b4], R8 ;  /* 0x0007b40801007387 */ /* 0x0081e80000100800 */
[----:B0-----:R-:W3:Y:S01]  /*cf90*/  LDL.LU R8, [R1+0x598] ;  /* 0x0005980001087983 */ /* 0x001ee20000300800 */
[----:B--2---:R-:W-:-:S03]  /*cfa0*/  IMAD.X R10, R10, 0x1, R0, P2 ;  /* 0x000000010a0a7824 */ /* 0x004fc600010e0600 */
[----:B---3--:R0:W-:Y:S04]  /*cfb0*/  STL [R1+0x7b8], R8 ;  /* 0x0007b80801007387 */ /* 0x0081e80000100800 */
[----:B0-----:R-:W2:Y:S04]  /*cfc0*/  LDL.LU R8, [R1+0x574] ;  /* 0x0005740001087983 */ /* 0x001ea80000300800 */
[----:B------:R-:W3:Y:S04]  /*cfd0*/  LDL.LU R24, [R1+0x564] ;  /* 0x0005640001187983 */ /* 0x000ee80000300800 */
[----:B------:R-:W4:Y:S04]  /*cfe0*/  LDL.LU R25, [R1+0x588] ;  /* 0x0005880001197983 */ /* 0x000f280000300800 */
[----:B------:R-:W3:Y:S04]  /*cff0*/  LDL.LU R26, [R1+0x55c] ;  /* 0x00055c00011a7983 */ /* 0x000ee80000300800 */
        /* <DEDUP_REMOVED lines=23> */
[----:B------:R0:W-:Y:S04]  /*d170*/  STL [R1+0x5a0], R10 ;  /* 0x0005a00a01007387 */ /* 0x0001e80000100800 */
[----:B0-----:R-:W2:Y:S02]  /*d180*/  LDL.LU R10, [R1+0x7bc] ;  /* 0x0007bc00010a7983 */ /* 0x001ea40000300800 */
[----:B--2---:R-:W-:-:S05]  /*d190*/  IADD3 R8, P2, R8, R10, RZ ;  /* 0x0000000a08087210 */ /* 0x004fca0007f5e0ff */
[----:B------:R0:W-:Y:S04]  /*d1a0*/  STL [R1+0x574], R8 ;  /* 0x0005740801007387 */ /* 0x0001e80000100800 */
[----:B0-----:R-:W2:Y:S02]  /*d1b0*/  LDL.LU R8, [R1+0x7b8] ;  /* 0x0007b80001087983 */ /* 0x001ea40000300800 */
[----:B--2---:R-:W-:-:S05]  /*d1c0*/  IMAD.X R8, R8, 0x1, R0, P3 ;  /* 0x0000000108087824 */ /* 0x004fca00018e0600 */
[----:B------:R0:W-:Y:S04]  /*d1d0*/  STL [R1+0x598], R8 ;  /* 0x0005980801007387 */ /* 0x0001e80000100800 */
[----:B0-----:R-:W2:Y:S02]  /*d1e0*/  LDL.LU R8, [R1+0x7b4] ;  /* 0x0007b40001087983 */ /* 0x001ea40000300800 */
[----:B--2---:R-:W-:-:S05]  /*d1f0*/  IADD3 R8, P3, R8, R10, RZ ;  /* 0x0000000a08087210 */ /* 0x004fca0007f7e0ff */
[----:B------:R0:W-:Y:S04]  /*d200*/  STL [R1+0x56c], R8 ;  /* 0x00056c0801007387 */ /* 0x0001e80000100800 */
[----:B0-----:R-:W2:Y:S01]  /*d210*/  LDL.LU R8, [R1+0x7b0] ;  /* 0x0007b00001087983 */ /* 0x001ea20000300800 */
[--C-:B----4-:R-:W-:Y:S01]  /*d220*/  IMAD.X R25, R25, 0x1, R0.reuse, P5 ;  /* 0x0000000119197824 */ /* 0x110fe200028e0600 */
[-C--:B---3--:R-:W-:Y:S01]  /*d230*/  IADD3 R26, P5, R26, R10.reuse, RZ ;  /* 0x0000000a1a1a7210 */ /* 0x088fe20007fbe0ff */
        /* <DEDUP_REMOVED lines=17> */
[----:B------:R-:W-:Y:S01]  /*d350*/  IADD3 R13, P3, R13, R10, RZ ;  /* 0x0000000a0d0d7210 */ /* 0x000fe20007f7e0ff */
[----:B------:R-:W-:-:S02]  /*d360*/  IMAD.X R2, R2, 0x1, R0, P5 ;  /* 0x0000000102027824 */ /* 0x000fc400028e0600 */
[----:B--2---:R-:W-:Y:S01]  /*d370*/  IMAD.X R8, R8, 0x1, R0, P4 ;  /* 0x0000000108087824 */ /* 0x004fe200020e0600 */
[----:B------:R-:W-:-:S04]  /*d380*/  IADD3 R24, P4, R24, R10, RZ ;  /* 0x0000000a18187210 */ /* 0x000fc80007f9e0ff */
[----:B------:R-:W-:Y:S04]  /*d390*/  STL [R1+0x590], R8 ;  /* 0x0005900801007387 */ /* 0x000fe80000100800 */
        /* <DEDUP_REMOVED lines=37> */
[----:B--2---:R-:W-:-:S03]  /*d5f0*/  IADD3 R0, P5, R0, R10, RZ ;  /* 0x0000000a00007210 */ /* 0x004fc60007fbe0ff */
        /* <DEDUP_REMOVED lines=560> */
[--C-:B------:R-:W-:Y:S01]  /*f900*/  IMAD.X R14, R14, 0x1, R0.reuse, P5 ;  /* 0x000000010e0e7824 */ /* 0x100fe200028e0600 */
[----:B------:R-:W-:Y:S01]  /*f910*/  IADD3 R9, P5, R9, UR7, RZ ;  /* 0x0000000709097c10 */ /* 0x000fe2000ffbe0ff */
[--C-:B------:R-:W-:Y:S01]  /*f920*/  IMAD.X R12, R12, 0x1, R0.reuse, P6 ;  /* 0x000000010c0c7824 */ /* 0x100fe200030e0600 */
[----:B------:R-:W-:Y:S01]  /*f930*/  IADD3 R13, P6, R13, UR7, RZ ;  /* 0x000000070d0d7c10 */ /* 0x000fe2000ffde0ff */
        /* <DEDUP_REMOVED lines=28> */
[----:B------:R-:W-:-:S03]  /*fb00*/  IADD3 R16, P1, R16, UR7, RZ ;  /* 0x0000000710107c10 */ /* 0x000fc6000ff3e0ff */
        /* <DEDUP_REMOVED lines=9> */
[----:B0-----:R-:W3:Y:S01]  /*fba0*/  LDL.LU R8, [R1+0x6c8] ;  /* 0x0006c80001087983 */ /* 0x001ee20000300800 */
[----:B--2---:R-:W-:-:S03]  /*fbb0*/  IADD3 R0, P2, R0, UR7, RZ ;  /* 0x0000000700007c10 */ /* 0x004fc6000ff5e0ff */
        /* <DEDUP_REMOVED lines=31> */
[----:B--2---:R-:W-:-:S05]  /*fdb0*/  IMAD.X R8, R8, 0x1, R0, P3 ;  /* 0x0000000108087824 */ /* 0x004fca00018e0600 */
[----:B------:R0:W-:Y:S04]  /*fdc0*/  STL [R1+0x65c], R8 ;  /* 0x00065c0801007387 */ /* 0x0001e80000100800 */
[----:B0-----:R-:W2:Y:S02]  /*fdd0*/  LDL.LU R8, [R1+0x748] ;  /* 0x0007480001087983 */ /* 0x001ea40000300800 */
[----:B--2---:R-:W-:-:S05]  /*fde0*/  IADD3 R8, P3, R8, UR7, RZ ;  /* 0x0000000708087c10 */ /* 0x004fca000ff7e0ff */
[----:B------:R0:W-:Y:S04]  /*fdf0*/  STL [R1+0x6c8], R8 ;  /* 0x0006c80801007387 */ /* 0x0001e80000100800 */
[----:B0-----:R-:W2:Y:S01]  /*fe00*/  LDL.LU R8, [R1+0x744] ;  /* 0x0007440001087983 */ /* 0x001ea20000300800 */
[----:B----4-:R-:W-:Y:S02]  /*fe10*/  IADD3.X R4, R4, UR6, RZ, P5, !PT ;  /* 0x0000000604047c10 */ /* 0x010fe4000affe4ff */
[----:B---3--:R-:W-:Y:S02]  /*fe20*/  IADD3 R6, P5, R6, UR7, RZ ;  /* 0x0000000706067c10 */ /* 0x008fe4000ffbe0ff */
[----:B------:R-:W-:Y:S02]  /*fe30*/  IADD3.X R3, R3, UR6, RZ, P6, !PT ;  /* 0x0000000603037c10 */ /* 0x000fe4000b7fe4ff */
[----:B------:R-:W-:-:S02]  /*fe40*/  IADD3 R20, P6, R20, UR7, RZ ;  /* 0x0000000714147c10 */ /* 0x000fc4000ffde0ff */
[----:B------:R-:W-:Y:S02]  /*fe50*/  IADD3.X R21, R21, UR6, RZ, P1, !PT ;  /* 0x0000000615157c10 */ /* 0x000fe40008ffe4ff */
[----:B------:R-:W-:Y:S02]  /*fe60*/  IADD3 R22, P1, R22, UR7, RZ ;  /* 0x0000000716167c10 */ /* 0x000fe4000ff3e0ff */
[----:B------:R-:W-:Y:S02]  /*fe70*/  IADD3.X R23, R23, UR6, RZ, P2, !PT ;  /* 0x0000000617177c10 */ /* 0x000fe400097fe4ff */
[----:B------:R-:W-:Y:S02]  /*fe80*/  IADD3 R10, P2, R10, UR7, RZ ;  /* 0x000000070a0a7c10 */ /* 0x000fe4000ff5e0ff */
[----:B------:R-:W-:Y:S02]  /*fe90*/  IADD3.X R11, R11, UR6, RZ, P3, !PT ;  /* 0x000000060b0b7c10 */ /* 0x000fe40009ffe4ff */
[----:B------:R-:W-:Y:S01]  /*fea0*/  IADD3 R7, P3, R7, UR7, RZ ;  /* 0x0000000707077c10 */ /* 0x000fe2000ff7e0ff */
[----:B--2---:R-:W-:Y:S01]  /*feb0*/  IMAD.X R8, R8, 0x1, R0, P4 ;  /* 0x0000000108087824 */ /* 0x004fe200020e0600 */
[----:B------:R-:W-:-:S04]  /*fec0*/  IADD3 R5, P4, R5, UR7, RZ ;  /* 0x0000000705057c10 */ /* 0x000fc8000ff9e0ff */
[----:B------:R0:W-:Y:S04]  /*fed0*/  STL [R1+0x664], R8 ;  /* 0x0006640801007387 */ /* 0x0001e80000100800 */
[----:B0-----:R0:W5:Y:S04]  /*fee0*/  LDL.LU R8, [R1+0x740] ;  /* 0x0007400001087983 */ /* 0x0011680000300800 */
[----:B------:R1:W-:Y:S04]  /*fef0*/  STL [R1+0x6a4], R5 ;  /* 0x0006a40501007387 */ /* 0x0003e80000100800 */
[----:B-1----:R-:W2:Y:S04]  /*ff00*/  LDL.LU R5, [R1+0x73c] ;  /* 0x00073c0001057983 */ /* 0x002ea80000300800 */
[----:B------:R1:W-:Y:S04]  /*ff10*/  STL [R1+0x694], R4 ;  /* 0x0006940401007387 */ /* 0x0003e80000100800 */
[----:B-1----:R-:W3:Y:S04]  /*ff20*/  LDL.LU R4, [R1+0x738] ;  /* 0x0007380001047983 */ /* 0x002ee80000300800 */
[----:B------:R1:W-:Y:S04]  /*ff30*/  STL [R1+0x69c], R6 ;  /* 0x00069c0601007387 */ /* 0x0003e80000100800 */
[----:B-1----:R-:W4:Y:S04]  /*ff40*/  LDL.LU R6, [R1+0x734] ;  /* 0x0007340001067983 */ /* 0x002f280000300800 */
[----:B------:R1:W-:Y:S04]  /*ff50*/  STL [R1+0x6b4], R3 ;  /* 0x0006b40301007387 */ /* 0x0003e80000100800 */
[----:B-1----:R-:W2:Y:S04]  /*ff60*/  LDL.LU R3, [R1+0x730] ;  /* 0x0007300001037983 */ /* 0x002ea80000300800 */
[----:B------:R1:W-:Y:S01]  /*ff70*/  STL [R1+0x68c], R20 ;  /* 0x00068c1401007387 */ /* 0x0003e20000100800 */
[----:B------:R-:W-:-:S03]  /*ff80*/  IADD3.X R14, R14, UR6, RZ, P4, !PT ;  /* 0x000000060e0e7c10 */ /* 0x000fc6000a7fe4ff */
[----:B-1----:R0:W5:Y:S04]  /*ff90*/  LDL.LU R20, [R1+0x72c] ;  /* 0x00072c0001147983 */ /* 0x0021680000300800 */
[----:B------:R1:W-:Y:S01]  /*ffa0*/  STL [R1+0x6b0], R21 ;  /* 0x0006b01501007387 */ /* 0x0003e20000100800 */
[----:B------:R-:W-:-:S03]  /*ffb0*/  IADD3 R15, P4, R15, UR7, RZ ;  /* 0x000000070f0f7c10 */ /* 0x000fc6000ff9e0ff */
[----:B-1----:R0:W5:Y:S04]  /*ffc0*/  LDL.LU R21, [R1+0x728] ;  /* 0x0007280001157983 */ /* 0x0021680000300800 */
        /* <DEDUP_REMOVED lines=13> */
[----:B------:R-:W-:Y:S02]  /*100a0*/  IADD3.X R25, R25, UR6, RZ, P1, !PT ;  /* 0x0000000619197c10 */ /* 0x000fe40008ffe4ff */
[----:B------:R-:W-:Y:S01]  /*100b0*/  IADD3 R26, P1, R26, UR7, RZ ;  /* 0x000000071a1a7c10 */ /* 0x000fe2000ff3e0ff */
[----:B-1----:R0:W5:Y:S04]  /*100c0*/  LDL.LU R7, [R1+0x714] ;  /* 0x0007140001077983 */ /* 0x0021680000300800 */
[----:B------:R1:W-:Y:S01]  /*100d0*/  STL [R1+0x6a0], R14 ;  /* 0x0006a00e01007387 */ /* 0x0003e20000100800 */
[----:B------:R-:W-:-:S02]  /*100e0*/  IADD3.X R27, R27, UR6, RZ, P2, !PT ;  /* 0x000000061b1b7c10 */ /* 0x000fc400097fe4ff */
[----:B------:R-:W-:Y:S01]  /*100f0*/  IADD3 R18, P2, R18, UR7, RZ ;  /* 0x0000000712127c10 */ /* 0x000fe2000ff5e0ff */
[----:B-1----:R0:W5:Y:S04]  /*10100*/  LDL.LU R14, [R1+0x710] ;  /* 0x00071000010e7983 */ /* 0x0021680000300800 */
[----:B------:R1:W-:Y:S01]  /*10110*/  STL [R1+0x66c], R15 ;  /* 0x00066c0f01007387 */ /* 0x0003e20000100800 */
[----:B------:R-:W-:Y:S02]  /*10120*/  IADD3.X R19, R19, UR6, RZ, P3, !PT ;  /* 0x0000000613137c10 */ /* 0x000fe40009ffe4ff */
[----:B------:R-:W-:Y:S01]  /*10130*/  IADD3.X R28, R28, UR6, RZ, P4, !PT ;  /* 0x000000061c1c7c10 */ /* 0x000fe2000a7fe4ff */
[----:B-1----:R0:W5:Y:S04]  /*10140*/  LDL.LU R15, [R1+0x70c] ;  /* 0x00070c00010f7983 */ /* 0x0021680000300800 */
[----:B------:R1:W-:Y:S01]  /*10150*/  STL [R1+0x690], R16 ;  /* 0x0006901001007387 */ /* 0x0003e20000100800 */
[----:B------:R-:W-:-:S02]  /*10160*/  IADD3.X R29, R29, UR6, RZ, P5, !PT ;  /* 0x000000061d1d7c10 */ /* 0x000fc4000affe4ff */
[----:B------:R-:W-:Y:S01]  /*10170*/  IADD3.X R13, R13, UR6, RZ, P2, !PT ;  /* 0x000000060d0d7c10 */ /* 0x000fe200097fe4ff */
[----:B-1----:R0:W5:Y:S04]  /*10180*/  LDL.LU R16, [R1+0x708] ;  /* 0x0007080001107983 */ /* 0x0021680000300800 */
[----:B------:R1:W-:Y:S01]  /*10190*/  STL [R1+0x278], R17 ;  /* 0x0002781101007387 */ /* 0x0003e20000100800 */
[----:B------:R-:W-:Y:S02]  /*101a0*/  IADD3.X R9, R9, UR6, RZ, P6, !PT ;  /* 0x0000000609097c10 */ /* 0x000fe4000b7fe4ff */
[----:B------:R-:W-:Y:S01]  /*101b0*/  IADD3.X R12, R12, UR6, RZ, P1, !PT ;  /* 0x000000060c0c7c10 */ /* 0x000fe20008ffe4ff */
[----:B-1----:R0:W5:Y:S04]  /*101c0*/  LDL.LU R17, [R1+0x704] ;  /* 0x0007040001117983 */ /* 0x0021680000300800 */
[----:B------:R1:W-:Y:S04]  /*101d0*/  STL [R1+0x688], R2 ;  /* 0x0006880201007387 */ /* 0x0003e80000100800 */
[----:B------:R-:W-:Y:S04]  /*101e0*/  STL [R1+0x270], R24 ;  /* 0x0002701801007387 */ /* 0x000fe80000100800 */
[----:B------:R-:W-:Y:S04]  /*101f0*/  STL [R1+0x680], R25 ;  /* 0x0006801901007387 */ /* 0x000fe80000100800 */
[----:B------:R-:W-:Y:S04]  /*10200*/  STL [R1+0x268], R26 ;  /* 0x0002681a01007387 */ /* 0x000fe80000100800 */
[----:B------:R-:W-:Y:S04]  /*10210*/  STL [R1+0x678], R27 ;  /* 0x0006781b01007387 */ /* 0x000fe80000100800 */
[----:B------:R-:W-:Y:S01]  /*10220*/  STL [R1+0x260], R18 ;  /* 0x0002601201007387 */ /* 0x000fe20000100800 */
[----:B-1----:R-:W1:Y:S03]  /*10230*/  S2R R2, SR_TID.X ;  /* 0x0000000000027919 */ /* 0x002e660000002100 */
[----:B------:R-:W-:Y:S04]  /*10240*/  STL [R1+0x670], R19 ;  /* 0x0006701301007387 */ /* 0x000fe80000100800 */
[----:B------:R-:W-:Y:S04]  /*10250*/  STL [R1+0x650], R28 ;  /* 0x0006501c01007387 */ /* 0x000fe80000100800 */
[----:B------:R-:W-:Y:S04]  /*10260*/  STL [R1+0x274], R29 ;  /* 0x0002741d01007387 */ /* 0x000fe80000100800 */
[----:B------:R3:W-:Y:S04]  /*10270*/  STL [R1+0x25c], R13 ;  /* 0x00025c0d01007387 */ /* 0x0007e80000100800 */
[----:B------:R-:W-:Y:S04]  /*10280*/  STL [R1+0x26c], R9 ;  /* 0x00026c0901007387 */ /* 0x000fe80000100800 */
[----:B------:R2:W-:Y:S01]  /*10290*/  STL [R1+0x264], R12 ;  /* 0x0002640c01007387 */ /* 0x0005e20000100800 */
[----:B-1----:R-:W-:-:S05]  /*102a0*/  LOP3.LUT R2, R2, 0x3f, RZ, 0xc0, !PT ;  /* 0x0000003f02027812 */ /* 0x002fca00078ec0ff */
[----:B------:R-:W-:Y:S02]  /*102b0*/  IMAD.SHL.U32 R2, R2, 0x2, RZ ;  /* 0x0000000202027824 */ /* 0x000fe400078e00ff */
[----:B---3--:R-:W-:Y:S02]  /*102c0*/  IMAD.MOV.U32 R13, RZ, RZ, R4 ;  /* 0x000000ffff0d7224 */ /* 0x008fe400078e0004 */
[----:B--2---:R-:W-:-:S05]  /*102d0*/  IMAD.MOV.U32 R12, RZ, RZ, R3 ;  /* 0x000000ffff0c7224 */ /* 0x004fca00078e0003 */
[----:B------:R0:W-:Y:S01]  /*102e0*/  STL.64 [R1+0xf0], R12 ;  /* 0x0000f00c01007387 */ /* 0x0001e20000100a00 */
[----:B----4-:R-:W-:Y:S02]  /*102f0*/  IMAD.MOV.U32 R28, RZ, RZ, R6 ;  /* 0x000000ffff1c7224 */ /* 0x010fe400078e0006 */
[----:B------:R-:W-:Y:S01]  /*10300*/  IMAD.MOV.U32 R29, RZ, RZ, R5 ;  /* 0x000000ffff1d7224 */ /* 0x000fe200078e0005 */
[----:B------:R-:W-:Y:S06]  /*10310*/  @P0 BRA `(.L_x_1) ;  /* 0xffffff3800500947 */ /* 0x000fec000383ffff */
[----:B-----5:R1:W-:Y:S04]  /*10320*/  STL [R1+0x70c], R20 ;  /* 0x00070c1401007387 */ /* 0x0203e80000100800 */
[----:B------:R2:W-:Y:S01]  /*10330*/  STL [R1+0x708], R17 ;  /* 0x0007081101007387 */ /* 0x0005e20000100800 */
[----:B-1----:R-:W-:-:S03]  /*10340*/  IMAD.MOV.U32 R20, RZ, RZ, R8 ;  /* 0x000000ffff147224 */ /* 0x002fc600078e0008 */
[----:B--2---:R-:W2:Y:S04]  /*10350*/  LDL.LU R17, [R1+0xd4] ;  /* 0x0000d40001117983 */ /* 0x004ea80000300800 */
[----:B------:R-:W2:Y:S04]  /*10360*/  LDL.LU R6, [R1+0x44] ;  /* 0x0000440001067983 */ /* 0x000ea80000300800 */
[----:B------:R1:W-:Y:S04]  /*10370*/  STL [R1+0x704], R16 ;  /* 0x0007041001007387 */ /* 0x0003e80000100800 */
[----:B-1----:R-:W3:Y:S04]  /*10380*/  LDL.LU R16, [R1+0x6c] ;  /* 0x00006c0001107983 */ /* 0x002ee80000300800 */
        /* <DEDUP_REMOVED lines=10> */
[----:B0-----:R-:W4:Y:S04]  /*10430*/  LDL.LU R13, [R1+0xbc] ;  /* 0x0000bc00010d7983 */ /* 0x001f280000300800 */
[----:B------:R-:W4:Y:S04]  /*10440*/  LDL.LU R25, [R1+0x84] ;  /* 0x0000840001197983 */ /* 0x000f280000300800 */
[----:B------:R-:W4:Y:S01]  /*10450*/  LDL.LU R12, [R1+0xb4] ;  /* 0x0000b400010c7983 */ /* 0x000f220000300800 */
[----:B------:R-:W-:-:S03]  /*10460*/  F2FP.BF16.F32.PACK_AB R7, R20, R7 ;  /* 0x000000071407723e */ /* 0x000fc600000010ff */
[----:B------:R-:W4:Y:S04]  /*10470*/  LDL.LU R19, [R1+0x98] ;  /* 0x0000980001137983 */ /* 0x000f280000300800 */
[----:B------:R-:W4:Y:S04]  /*10480*/  LDL.LU R18, [R1+0x90] ;  /* 0x0000900001127983 */ /* 0x000f280000300800 */
[----:B------:R-:W4:Y:S04]  /*10490*/  LDL.LU R26, [R1+0x88] ;  /* 0x00008800011a7983 */ /* 0x000f280000300800 */
[----:B------:R-:W4:Y:S04]  /*104a0*/  LDL.LU R27, [R1+0x80] ;  /* 0x00008000011b7983 */ /* 0x000f280000300800 */
[----:B------:R-:W4:Y:S01]  /*104b0*/  LDL.LU R20, [R1+0x70c] ;  /* 0x00070c0001147983 */ /* 0x000f220000300800 */
[----:B--2---:R-:W-:-:S03]  /*104c0*/  F2FP.BF16.F32.PACK_AB R6, R17, R6 ;  /* 0x000000061106723e */ /* 0x004fc600000010ff */
[----:B------:R-:W2:Y:S01]  /*104d0*/  LDL.LU R17, [R1+0x708] ;  /* 0x0007080001117983 */ /* 0x000ea20000300800 */
[----:B---3--:R-:W-:-:S03]  /*104e0*/  F2FP.BF16.F32.PACK_AB R5, R16, R5 ;  /* 0x000000051005723e */ /* 0x008fc600000010ff */
[----:B------:R-:W3:Y:S01]  /*104f0*/  LDL.LU R16, [R1+0x704] ;  /* 0x0007040001107983 */ /* 0x000ee20000300800 */
[----:B------:R-:W-:Y:S02]  /*10500*/  F2FP.BF16.F32.PACK_AB R15, R23, R15 ;  /* 0x0000000f170f723e */ /* 0x000fe400000010ff */
[----:B------:R-:W-:Y:S02]  /*10510*/  F2FP.BF16.F32.PACK_AB R14, R21, R14 ;  /* 0x0000000e150e723e */ /* 0x000fe400000010ff */
[----:B----4-:R-:W-:Y:S02]  /*10520*/  F2FP.BF16.F32.PACK_AB R4, R28, R4 ;  /* 0x000000041c04723e */ /* 0x010fe400000010ff */
[----:B------:R-:W-:Y:S02]  /*10530*/  F2FP.BF16.F32.PACK_AB R11, R29, R11 ;  /* 0x0000000b1d0b723e */ /* 0x000fe400000010ff */
[----:B------:R-:W-:Y:S02]  /*10540*/  F2FP.BF16.F32.PACK_AB R10, R2, R10 ;  /* 0x0000000a020a723e */ /* 0x000fe400000010ff */
[----:B------:R-:W-:-:S02]  /*10550*/  F2FP.BF16.F32.PACK_AB R9, R0, R9 ;  /* 0x000000090009723e */ /* 0x000fc400000010ff */
[----:B------:R-:W-:Y:S02]  /*10560*/  F2FP.BF16.F32.PACK_AB R8, R3, R8 ;  /* 0x000000080308723e */ /* 0x000fe400000010ff */
[----:B------:R-:W-:Y:S02]  /*10570*/  F2FP.BF16.F32.PACK_AB R13, R24, R13 ;  /* 0x0000000d180d723e */ /* 0x000fe400000010ff */
[----:B------:R-:W-:Y:S02]  /*10580*/  F2FP.BF16.F32.PACK_AB R12, R25, R12 ;  /* 0x0000000c190c723e */ /* 0x000fe400000010ff */
[----:B------:R-:W-:Y:S02]  /*10590*/  F2FP.BF16.F32.PACK_AB R19, R22, R19 ;  /* 0x000000131613723e */ /* 0x000fe400000010ff */
[----:B------:R-:W-:Y:S02]  /*105a0*/  F2FP.BF16.F32.PACK_AB R18, R20, R18 ;  /* 0x000000121412723e */ /* 0x000fe400000010ff */
[----:B--2---:R-:W-:-:S02]  /*105b0*/  F2FP.BF16.F32.PACK_AB R17, R26, R17 ;  /* 0x000000111a11723e */ /* 0x004fc400000010ff */
[----:B---3--:R-:W-:-:S07]  /*105c0*/  F2FP.BF16.F32.PACK_AB R16, R27, R16 ;  /* 0x000000101b10723e */ /* 0x008fce00000010ff */
.L_x_0:
[----:B------:R-:W1:Y:S01]  /*105d0*/  S2R R20, SR_TID.X ;  /* 0x0000000000147919 */ /* 0x000e620000002100 */
[----:B------:R-:W2:Y:S01]  /*105e0*/  S2UR UR5, SR_CgaCtaId ;  /* 0x00000000000579c3 */ /* 0x000ea20000008800 */
[----:B------:R-:W-:Y:S01]  /*105f0*/  UMOV UR4, 0x400 ;  /* 0x0000040000047882 */ /* 0x000fe20000000000 */
[----:B------:R-:W-:Y:S01]  /*10600*/  ULDC.64 UR10, c[0x0][0x228] ;  /* 0x00008a00000a7ab9 */ /* 0x000fe20000000a00 */
[----:B------:R-:W3:Y:S01]  /*10610*/  S2R R21, SR_TID.X ;  /* 0x0000000000157919 */ /* 0x000ee20000002100 */
[----:B------:R-:W-:Y:S01]  /*10620*/  ULDC UR6, c[0x0][0x248] ;  /* 0x0000920000067ab9 */ /* 0x000fe20000000800 */
[----:B------:R-:W4:Y:S03]  /*10630*/  LDL.LU R27, [R1+0x6d0] ;  /* 0x0006d000011b7983 */ /* 0x000f260000300800 */
[----:B------:R-:W0:Y:S01]  /*10640*/  LDC R22, c[0x0][0x244] ;  /* 0x00009100ff167b82 */ /* 0x000e220000000800 */
[----:B--2---:R-:W-:Y:S01]  /*10650*/  ULEA UR4, UR5, UR4, 0x18 ;  /* 0x0000000405047291 */ /* 0x004fe2000f8ec03f */
[----:B-1----:R-:W-:-:S02]  /*10660*/  IMAD.SHL.U32 R0, R20, 0x10, RZ ;  /* 0x0000001014007824 */ /* 0x002fc400078e00ff */
[C---:B------:R-:W-:Y:S02]  /*10670*/  IMAD.SHL.U32 R2, R20.reuse, 0x20, RZ ;  /* 0x0000002014027824 */ /* 0x040fe400078e00ff */
[----:B------:R-:W-:Y:S01]  /*10680*/  IMAD.SHL.U32 R20, R20, 0x8, RZ ;  /* 0x0000000814147824 */ /* 0x000fe200078e00ff */
[----:B------:R-:W-:Y:S02]  /*10690*/  LOP3.LUT R0, R0, 0xf0, RZ, 0xc0, !PT ;  /* 0x000000f000007812 */ /* 0x000fe400078ec0ff */
[----:B------:R-:W-:Y:S02]  /*106a0*/  LOP3.LUT R3, R2, 0x200, RZ, 0xc0, !PT ;  /* 0x0000020002037812 */ /* 0x000fe400078ec0ff */
[----:B------:R-:W-:Y:S02]  /*106b0*/  LOP3.LUT R2, R20, 0x100, RZ, 0xc0, !PT ;  /* 0x0000010014027812 */ /* 0x000fe400078ec0ff */
[----:B------:R-:W-:Y:S02]  /*106c0*/  IADD3 R3, R3, UR4, R0 ;  /* 0x0000000403037c10 */ /* 0x000fe4000fffe000 */
[----:B---3--:R-:W-:-:S03]  /*106d0*/  LOP3.LUT R21, R21, 0x3f, RZ, 0xc0, !PT ;  /* 0x0000003f15157812 */ /* 0x008fc600078ec0ff */
[----:B------:R-:W-:Y:S01]  /*106e0*/  IMAD.IADD R2, R2, 0x1, R3 ;  /* 0x0000000102027824 */ /* 0x000fe200078e0203 */
[----:B------:R-:W-:Y:S01]  /*106f0*/  BAR.SYNC.DEFER_BLOCKING 0x0 ;  /* 0x0000000000007b1d */ /* 0x000fe20000010000 */
[----:B------:R-:W-:-:S05]  /*10700*/  LEA R0, R21, UR4, 0x4 ;  /* 0x0000000415007c11 */ /* 0x000fca000f8e20ff */
[----:B------:R-:W-:Y:S01]  /*10710*/  ULDC.64 UR4, c[0x0][0x220] ;  /* 0x0000880000047ab9 */ /* 0x000fe20000000a00 */
[----:B------:R-:W-:Y:S01]  /*10720*/  STSM.16.M88.4 [R2], R16 ;  /* 0x0000001002007844 */ /* 0x000fe20000000200 */
[----:B------:R-:W-:Y:S06]  /*10730*/  BAR.SYNC.DEFER_BLOCKING 0x0 ;  /* 0x0000000000007b1d */ /* 0x000fec0000010000 */
[----:B------:R-:W-:Y:S02]  /*10740*/  LDS.128 R16, [R0] ;  /* 0x0000000000107984 */ /* 0x000fe40000000c00 */
[----:B------:R-:W-:Y:S06]  /*10750*/  BAR.SYNC.DEFER_BLOCKING 0x0 ;  /* 0x0000000000007b1d */ /* 0x000fec0000010000 */
[----:B------:R-:W-:Y:S02]  /*10760*/  STSM.16.M88.4 [R2], R12 ;  /* 0x0000000c02007844 */ /* 0x000fe40000000200 */
[----:B------:R-:W-:Y:S06]  /*10770*/  BAR.SYNC.DEFER_BLOCKING 0x0 ;  /* 0x0000000000007b1d */ /* 0x000fec0000010000 */
[----:B------:R-:W1:Y:S02]  /*10780*/  LDS.128 R12, [R0] ;  /* 0x00000000000c7984 */ /* 0x000e640000000c00 */
[----:B------:R-:W-:Y:S06]  /*10790*/  BAR.SYNC.DEFER_BLOCKING 0x0 ;  /* 0x0000000000007b1d */ /* 0x000fec0000010000 */
[----:B------:R-:W-:Y:S02]  /*107a0*/  STSM.16.M88.4 [R2], R8 ;  /* 0x0000000802007844 */ /* 0x000fe40000000200 */
[----:B------:R-:W-:Y:S06]  /*107b0*/  BAR.SYNC.DEFER_BLOCKING 0x0 ;  /* 0x0000000000007b1d */ /* 0x000fec0000010000 */
[----:B-1----:R1:W-:Y:S04]  /*107c0*/  STL [R1+0x708], R15 ;  /* 0x0007080f01007387 */ /* 0x0023e80000100800 */
[----:B-1----:R-:W0:Y:S04]  /*107d0*/  LDL R15, [R1+0x6d8] ;  /* 0x0006d800010f7983 */ /* 0x002e280000100800 */
[----:B------:R-:W1:Y:S01]  /*107e0*/  LDS.128 R8, [R0] ;  /* 0x0000000000087984 */ /* 0x000e620000000c00 */
[----:B------:R-:W-:Y:S06]  /*107f0*/  BAR.SYNC.DEFER_BLOCKING 0x0 ;  /* 0x0000000000007b1d */ /* 0x000fec0000010000 */
[----:B-1----:R1:W-:Y:S04]  /*10800*/  STL [R1+0x704], R11 ;  /* 0x0007040b01007387 */ /* 0x0023e80000100800 */
[----:B-1----:R-:W2:Y:S04]  /*10810*/  LDL.LU R11, [R1+0x6dc] ;  /* 0x0006dc00010b7983 */ /* 0x002ea80000300800 */
[----:B------:R-:W-:Y:S01]  /*10820*/  STSM.16.M88.4 [R2], R4 ;  /* 0x0000000402007844 */ /* 0x000fe20000000200 */
[----:B------:R-:W-:Y:S01]  /*10830*/  PRMT R26, R16, 0x7632, R26 ;  /* 0x00007632101a7816 */ /* 0x000fe2000000001a */
[----:B----4-:R-:W-:-:S02]  /*10840*/  VIADD R3, R27, 0x1 ;  /* 0x000000011b037836 */ /* 0x010fc40000000000 */
[C---:B------:R-:W-:Y:S02]  /*10850*/  VIADD R20, R27.reuse, 0x2 ;  /* 0x000000021b147836 */ /* 0x040fe40000000000 */
[----:B------:R-:W-:Y:S01]  /*10860*/  VIADD R21, R27, 0x3 ;  /* 0x000000031b157836 */ /* 0x000fe20000000000 */
[----:B------:R-:W-:Y:S01]  /*10870*/  BAR.SYNC.DEFER_BLOCKING 0x0 ;  /* 0x0000000000007b1d */ /* 0x000fe20000010000 */
[----:B------:R-:W-:Y:S01]  /*10880*/  ISETP.GE.AND P4, PT, R3, UR11, PT ;  /* 0x0000000b03007c0c */ /* 0x000fe2000bf86270 */
[----:B------:R-:W-:Y:S01]  /*10890*/  VIADD R3, R27, 0x4 ;  /* 0x000000041b037836 */ /* 0x000fe20000000000 */
[----:B------:R-:W-:Y:S02]  /*108a0*/  ISETP.GE.AND P6, PT, R20, UR11, PT ;  /* 0x0000000b14007c0c */ /* 0x000fe4000bfc6270 */
[----:B------:R-:W-:Y:S02]  /*108b0*/  ISETP.GE.AND P0, PT, R21, UR11, PT ;  /* 0x0000000b15007c0c */ /* 0x000fe4000bf06270 */
[----:B------:R-:W-:Y:S01]  /*108c0*/  ISETP.GE.AND P1, PT, R3, UR11, PT ;  /* 0x0000000b03007c0c */ /* 0x000fe2000bf26270 */
[C---:B------:R-:W-:Y:S01]  /*108d0*/  IMAD R3, R27.reuse, UR6, RZ ;  /* 0x000000061b037c24 */ /* 0x040fe2000f8e02ff */
[----:B------:R-:W-:-:S02]  /*108e0*/  ISETP.GE.AND P5, PT, R27, UR11, PT ;  /* 0x0000000b1b007c0c */ /* 0x000fc4000bfa6270 */
[----:B------:R-:W-:Y:S01]  /*108f0*/  PRMT R29, R12, 0x7632, R29 ;  /* 0x000076320c1d7816 */ /* 0x000fe2000000001d */
[C---:B0----5:R-:W-:Y:S01]  /*10900*/  IMAD R23, R15.reuse, R22, RZ ;  /* 0x000000160f177224 */ /* 0x061fe200078e02ff */
[----:B------:R-:W-:-:S04]  /*10910*/  ISETP.GE.AND P2, PT, R15, UR10, PT ;  /* 0x0000000a0f007c0c */ /* 0x000fc8000bf46270 */
[----:B------:R-:W-:Y:S02]  /*10920*/  LEA R20, P3, R23, UR4, 0x1 ;  /* 0x0000000417147c11 */ /* 0x000fe4000f8608ff */
[----:B------:R-:W-:Y:S02]  /*10930*/  ISETP.LT.AND P2, PT, R27, UR11, !P2 ;  /* 0x0000000b1b007c0c */ /* 0x000fe4000d741270 */
[----:B------:R-:W-:Y:S01]  /*10940*/  LEA.HI.X.SX32 R21, R23, UR5, 0x1, P3 ;  /* 0x0000000517157c11 */ /* 0x000fe200098f0eff */
[----:B------:R-:W-:Y:S02]  /*10950*/  IMAD R25, R22, 0x40, R23 ;  /* 0x0000004016197824 */ /* 0x000fe400078e0217 */
[----:B------:R-:W-:-:S03]  /*10960*/  IMAD.WIDE R22, R3, 0x2, R20 ;  /* 0x0000000203167825 */ /* 0x000fc600078e0214 */
[----:B------:R-:W-:-:S05]  /*10970*/  LEA R24, P3, R25, UR4, 0x1 ;  /* 0x0000000419187c11 */ /* 0x000fca000f8608ff */
[----:B------:R0:W-:Y:S01]  /*10980*/  @P2 STG.E.U16 desc[UR8][R22.64], R16 ;  /* 0x0000001016002986 */ /* 0x0001e2000c101508 */
[----:B------:R-:W-:Y:S01]  /*10990*/  LEA.HI.X.SX32 R25, R25, UR5, 0x1, P3 ;  /* 0x0000000519197c11 */ /* 0x000fe200098f0eff */
[----:B0-----:R-:W-:Y:S02]  /*109a0*/  IMAD.MOV.U32 R23, RZ, RZ, R27 ;  /* 0x000000ffff177224 */ /* 0x001fe400078e001b */
[C---:B------:R-:W-:Y:S02]  /*109b0*/  VIADD R27, R3.reuse, UR6 ;  /* 0x00000006031b7c36 */ /* 0x040fe40008000000 */
[----:B------:R-:W-:Y:S01]  /*109c0*/  IMAD.WIDE R2, R3, 0x2, R24 ;  /* 0x0000000203027825 */ /* 0x000fe200078e0218 */
[----:B--2---:R-:W-:Y:S02]  /*109d0*/  ISETP.LT.AND P2, PT, R11, UR10, !P5 ;  /* 0x0000000a0b007c0c */ /* 0x004fe4000ef41270 */
[----:B------:R-:W-:Y:S02]  /*109e0*/  ISETP.LT.AND P5, PT, R15, UR10, !P4 ;  /* 0x0000000a0f007c0c */ /* 0x000fe4000e7a1270 */
[----:B------:R-:W-:Y:S01]  /*109f0*/  ISETP.LT.AND P4, PT, R11, UR10, !P4 ;  /* 0x0000000a0b007c0c */ /* 0x000fe2000e781270 */
[----:B------:R-:W-:-:S02]  /*10a00*/  VIADD R28, R23, 0x5 ;  /* 0x00000005171c7836 */ /* 0x000fc40000000000 */
[----:B------:R-:W-:-:S06]  /*10a10*/  IMAD.WIDE R4, R27, 0x2, R20 ;  /* 0x000000021b047825 */ /* 0x000fcc00078e0214 */
[----:B------:R0:W-:Y:S01]  /*10a20*/  @P2 STG.E.U16 desc[UR8][R2.64], R26 ;  /* 0x0000001a02002986 */ /* 0x0001e2000c101508 */
[----:B------:R-:W-:Y:S02]  /*10a30*/  ISETP.LT.AND P2, PT, R15, UR10, !P6 ;  /* 0x0000000a0f007c0c */ /* 0x000fe4000f741270 */
[----:B------:R-:W-:Y:S01]  /*10a40*/  ISETP.LT.AND P6, PT, R11, UR10, !P6 ;  /* 0x0000000a0b007c0c */ /* 0x000fe2000f7c1270 */
[----:B------:R-:W-:-:S04]  /*10a50*/  IMAD.WIDE R6, R27, 0x2, R24 ;  /* 0x000000021b067825 */ /* 0x000fc800078e0218 */
[----:B------:R-:W-:Y:S01]  /*10a60*/  VIADD R27, R27, UR6 ;  /* 0x000000061b1b7c36 */ /* 0x000fe20008000000 */
[----:B------:R-:W-:Y:S01]  /*10a70*/  ISETP.GE.AND P3, PT, R28, UR11, PT ;  /* 0x0000000b1c007c0c */ /* 0x000fe2000bf66270 */
[----:B------:R1:W-:Y:S01]  /*10a80*/  @P5 STG.E.U16 desc[UR8][R4.64], R12 ;  /* 0x0000000c04005986 */ /* 0x0003e2000c101508 */
[----:B------:R-:W-:Y:S01]  /*10a90*/  PRMT R28, R17, 0x7632, R28 ;  /* 0x00007632111c7816 */ /* 0x000fe2000000001c */
[----:B0-----:R-:W-:Y:S02]  /*10aa0*/  IMAD.WIDE R2, R27, 0x2, R20 ;  /* 0x000000021b027825 */ /* 0x001fe400078e0214 */
[----:B------:R0:W-:Y:S01]  /*10ab0*/  @P4 STG.E.U16 desc[UR8][R6.64], R29 ;  /* 0x0000001d06004986 */ /* 0x0001e2000c101508 */
[----:B------:R-:W-:Y:S02]  /*10ac0*/  ISETP.LT.AND P4, PT, R15, UR10, !P0 ;  /* 0x0000000a0f007c0c */ /* 0x000fe4000c781270 */
[----:B------:R-:W-:Y:S01]  /*10ad0*/  ISETP.LT.AND P0, PT, R11, UR10, !P0 ;  /* 0x0000000a0b007c0c */ /* 0x000fe2000c701270 */
[----:B------:R-:W-:Y:S01]  /*10ae0*/  @P2 STG.E.U16 desc[UR8][R2.64], R17 ;  /* 0x0000001102002986 */ /* 0x000fe2000c101508 */
[----:B-1----:R-:W-:-:S04]  /*10af0*/  IMAD.WIDE R4, R27, 0x2, R24 ;  /* 0x000000021b047825 */ /* 0x002fc800078e0218 */
[----:B0-----:R-:W-:Y:S01]  /*10b00*/  IMAD.MOV.U32 R29, RZ, RZ, R23 ;  /* 0x000000ffff1d7224 */ /* 0x001fe200078e0017 */
[----:B------:R0:W-:Y:S01]  /*10b10*/  @P6 STG.E.U16 desc[UR8][R4.64], R28 ;  /* 0x0000001c04006986 */ /* 0x0001e2000c101508 */
[----:B------:R-:W-:Y:S01]  /*10b20*/  VIADD R23, R27, UR6 ;  /* 0x000000061b177c36 */ /* 0x000fe20008000000 */
[----:B------:R-:W-:Y:S01]  /*10b30*/  ISETP.LT.AND P6, PT, R15, UR10, !P1 ;  /* 0x0000000a0f007c0c */ /* 0x000fe2000cfc1270 */
[----:B------:R-:W-:Y:S01]  /*10b40*/  VIADD R16, R29, 0x6 ;  /* 0x000000061d107836 */ /* 0x000fe20000000000 */
[----:B------:R-:W-:Y:S01]  /*10b50*/  ISETP.LT.AND P1, PT, R11, UR10, !P1 ;  /* 0x0000000a0b007c0c */ /* 0x000fe2000cf21270 */
[----:B------:R-:W-:Y:S02]  /*10b60*/  VIADD R22, R29, 0x7 ;  /* 0x000000071d167836 */ /* 0x000fe40000000000 */
[C---:B------:R-:W-:Y:S01]  /*10b70*/  VIADD R27, R23.reuse, UR6 ;  /* 0x00000006171b7c36 */ /* 0x040fe20008000000 */
[----:B------:R-:W-:Y:S01]  /*10b80*/  ISETP.GE.AND P5, PT, R16, UR11, PT ;  /* 0x0000000b10007c0c */ /* 0x000fe2000bfa6270 */
[----:B------:R-:W-:Y:S01]  /*10b90*/  IMAD.WIDE R6, R23, 0x2, R20 ;  /* 0x0000000217067825 */ /* 0x000fe200078e0214 */
[----:B------:R-:W-:-:S02]  /*10ba0*/  ISETP.GE.AND P2, PT, R22, UR11, PT ;  /* 0x0000000b16007c0c */ /* 0x000fc4000bf46270 */
[----:B0-----:R-:W-:Y:S01]  /*10bb0*/  PRMT R5, R13, 0x7632, R5 ;  /* 0x000076320d057816 */ /* 0x001fe20000000005 */
[----:B------:R-:W-:Y:S01]  /*10bc0*/  IMAD.WIDE R2, R23, 0x2, R24 ;  /* 0x0000000217027825 */ /* 0x000fe200078e0218 */
[----:B------:R-:W-:-:S03]  /*10bd0*/  PRMT R28, R18, 0x7632, R28 ;  /* 0x00007632121c7816 */ /* 0x000fc6000000001c */
[C---:B------:R-:W-:Y:S01]  /*10be0*/  IMAD.WIDE R16, R27.reuse, 0x2, R20 ;  /* 0x000000021b107825 */ /* 0x040fe200078e0214 */
[----:B------:R0:W-:Y:S03]  /*10bf0*/  @P4 STG.E.U16 desc[UR8][R6.64], R13 ;  /* 0x0000000d06004986 */ /* 0x0001e6000c101508 */
[----:B------:R-:W-:Y:S01]  /*10c00*/  IMAD.WIDE R22, R27, 0x2, R24 ;  /* 0x000000021b167825 */ /* 0x000fe200078e0218 */
[----:B------:R1:W-:Y:S04]  /*10c10*/  @P0 STG.E.U16 desc[UR8][R2.64], R5 ;  /* 0x0000000502000986 */ /* 0x0003e8000c101508 */
[----:B------:R2:W-:Y:S01]  /*10c20*/  @P6 STG.E.U16 desc[UR8][R16.64], R18 ;  /* 0x0000001210006986 */ /* 0x0005e2000c101508 */
[----:B------:R-:W-:-:S03]  /*10c30*/  ISETP.LT.AND P6, PT, R15, UR10, !P5 ;  /* 0x0000000a0f007c0c */ /* 0x000fc6000efc1270 */
[----:B------:R-:W-:Y:S01]  /*10c40*/  @P1 STG.E.U16 desc[UR8][R22.64], R28 ;  /* 0x0000001c16001986 */ /* 0x000fe2000c101508 */
[----:B------:R-:W-:Y:S01]  /*10c50*/  ISETP.LT.AND P1, PT, R15, UR10, !P3 ;  /* 0x0000000a0f007c0c */ /* 0x000fe2000df21270 */
[----:B0-----:R-:W-:Y:S01]  /*10c60*/  VIADD R13, R27, UR6 ;  /* 0x000000061b0d7c36 */ /* 0x001fe20008000000 */
[----:B------:R-:W-:Y:S01]  /*10c70*/  ISETP.LT.AND P3, PT, R11, UR10, !P3 ;  /* 0x0000000a0b007c0c */ /* 0x000fe2000df61270 */
[----:B------:R-:W-:Y:S01]  /*10c80*/  VIADD R12, R29, 0x8 ;  /* 0x000000081d0c7836 */ /* 0x000fe20000000000 */
[----:B------:R-:W-:Y:S01]  /*10c90*/  ISETP.LT.AND P5, PT, R11, UR10, !P5 ;  /* 0x0000000a0b007c0c */ /* 0x000fe2000efa1270 */
[C---:B-1----:R-:W-:Y:S01]  /*10ca0*/  IMAD.WIDE R2, R13.reuse, 0x2, R20 ;  /* 0x000000020d027825 */ /* 0x042fe200078e0214 */
[----:B------:R0:W1:Y:S03]  /*10cb0*/  LDS.128 R4, [R0] ;  /* 0x0000000000047984 */ /* 0x0000660000000c00 */
[C---:B--2---:R-:W-:Y:S01]  /*10cc0*/  VIADD R18, R13.reuse, UR6 ;  /* 0x000000060d127c36 */ /* 0x044fe20008000000 */
[----:B------:R-:W-:Y:S01]  /*10cd0*/  ISETP.GE.AND P4, PT, R12, UR11, PT ;  /* 0x0000000b0c007c0c */ /* 0x000fe2000bf86270 */
[----:B------:R-:W-:Y:S01]  /*10ce0*/  IMAD.WIDE R12, R13, 0x2, R24 ;  /* 0x000000020d0c7825 */ /* 0x000fe200078e0218 */
[----:B------:R-:W-:Y:S01]  /*10cf0*/  PRMT R27, R19, 0x7632, R27 ;  /* 0x00007632131b7816 */ /* 0x000fe2000000001b */
[----:B------:R-:W2:Y:S01]  /*10d00*/  LDL.LU R15, [R1+0x708] ;  /* 0x00070800010f7983 */ /* 0x000ea20000300800 */
[----:B0-----:R-:W-:Y:S01]  /*10d10*/  PRMT R0, R14, 0x7632, R0 ;  /* 0x000076320e007816 */ /* 0x001fe20000000000 */
[----:B------:R-:W-:-:S02]  /*10d20*/  IMAD.WIDE R16, R18, 0x2, R20 ;  /* 0x0000000212107825 */ /* 0x000fc400078e0214 */
[----:B------:R-:W-:Y:S02]  /*10d30*/  @P1 STG.E.U16 desc[UR8][R2.64], R14 ;  /* 0x0000000e02001986 */ /* 0x000fe4000c101508 */
[----:B------:R-:W-:Y:S02]  /*10d40*/  IMAD.WIDE R22, R18, 0x2, R24 ;  /* 0x0000000212167825 */ /* 0x000fe400078e0218 */
[----:B------:R-:W-:Y:S04]  /*10d50*/  @P3 STG.E.U16 desc[UR8][R12.64], R0 ;  /* 0x000000000c003986 */ /* 0x000fe8000c101508 */
[----:B------:R-:W-:Y:S04]  /*10d60*/  @P6 STG.E.U16 desc[UR8][R16.64], R19 ;  /* 0x0000001310006986 */ /* 0x000fe8000c101508 */
[----:B------:R0:W-:Y:S04]  /*10d70*/  @P5 STG.E.U16 desc[UR8][R22.64], R27 ;  /* 0x0000001b16005986 */ /* 0x0001e8000c101508 */
[----:B0-----:R-:W3:Y:S01]  /*10d80*/  LDL.LU R27, [R1+0x6d8] ;  /* 0x0006d800011b7983 */ /* 0x001ee20000300800 */
[----:B------:R-:W-:-:S02]  /*10d90*/  VIADD R26, R29, 0x9 ;  /* 0x000000091d1a7836 */ /* 0x000fc40000000000 */
[----:B------:R-:W-:Y:S02]  /*10da0*/  VIADD R18, R18, UR6 ;  /* 0x0000000612127c36 */ /* 0x000fe40008000000 */
[----:B------:R-:W-:Y:S01]  /*10db0*/  IMAD.MOV.U32 R0, RZ, RZ, R29 ;  /* 0x000000ffff007224 */ /* 0x000fe200078e001d */
[----:B------:R-:W-:Y:S01]  /*10dc0*/  ISETP.GE.AND P0, PT, R26, UR11, PT ;  /* 0x0000000b1a007c0c */ /* 0x000fe2000bf06270 */
[----:B------:R-:W-:Y:S02]  /*10dd0*/  VIADD R26, R29, 0xa ;  /* 0x0000000a1d1a7836 */ /* 0x000fe40000000000 */
[C---:B------:R-:W-:Y:S02]  /*10de0*/  VIADD R29, R18.reuse, UR6 ;  /* 0x00000006121d7c36 */ /* 0x040fe40008000000 */
[----:B------:R-:W-:-:S04]  /*10df0*/  IMAD.WIDE R2, R18, 0x2, R20 ;  /* 0x0000000212027825 */ /* 0x000fc800078e0214 */
[----:B------:R-:W-:Y:S01]  /*10e00*/  IMAD.WIDE R12, R18, 0x2, R24 ;  /* 0x00000002120c7825 */ /* 0x000fe200078e0218 */
[----:B------:R-:W-:-:S03]  /*10e10*/  ISETP.GE.AND P1, PT, R26, UR11, PT ;  /* 0x0000000b1a007c0c */ /* 0x000fc6000bf26270 */
[----:B------:R-:W-:-:S04]  /*10e20*/  IMAD.WIDE R16, R29, 0x2, R20 ;  /* 0x000000021d107825 */ /* 0x000fc800078e0214 */
[----:B------:R-:W-:-:S04]  /*10e30*/  IMAD.WIDE R18, R29, 0x2, R24 ;  /* 0x000000021d127825 */ /* 0x000fc800078e0218 */
[----:B------:R-:W-:Y:S02]  /*10e40*/  VIADD R29, R29, UR6 ;  /* 0x000000061d1d7c36 */ /* 0x000fe40008000000 */
[C---:B------:R-:W-:Y:S02]  /*10e50*/  VIADD R26, R0.reuse, 0xb ;  /* 0x0000000b001a7836 */ /* 0x040fe40000000000 */
[----:B------:R-:W-:Y:S02]  /*10e60*/  VIADD R23, R29, UR6 ;  /* 0x000000061d177c36 */ /* 0x000fe40008000000 */
[----:B------:R-:W-:Y:S01]  /*10e70*/  VIADD R28, R0, 0xc ;  /* 0x0000000c001c7836 */ /* 0x000fe20000000000 */
[----:B------:R-:W-:Y:S01]  /*10e80*/  ISETP.GE.AND P3, PT, R26, UR11, PT ;  /* 0x0000000b1a007c0c */ /* 0x000fe2000bf66270 */
[----:B------:R-:W-:-:S04]  /*10e90*/  IMAD.MOV.U32 R26, RZ, RZ, R0 ;  /* 0x000000ffff1a7224 */ /* 0x000fc800078e0000 */
[C---:B------:R-:W-:Y:S02]  /*10ea0*/  VIADD R0, R26.reuse, 0xd ;  /* 0x0000000d1a007836 */ /* 0x040fe40000000000 */
[----:B------:R-:W-:Y:S01]  /*10eb0*/  VIADD R22, R26, 0xe ;  /* 0x0000000e1a167836 */ /* 0x000fe20000000000 */
[----:B--2---:R-:W-:Y:S02]  /*10ec0*/  PRMT R14, R15, 0x7632, R14 ;  /* 0x000076320f0e7816 */ /* 0x004fe4000000000e */
[----:B---3--:R-:W-:Y:S02]  /*10ed0*/  ISETP.LT.AND P5, PT, R27, UR10, !P2 ;  /* 0x0000000a1b007c0c */ /* 0x008fe4000d7a1270 */
[----:B------:R-:W-:Y:S02]  /*10ee0*/  ISETP.LT.AND P2, PT, R11, UR10, !P2 ;  /* 0x0000000a0b007c0c */ /* 0x000fe4000d741270 */
[----:B------:R-:W-:Y:S02]  /*10ef0*/  ISETP.LT.AND P6, PT, R27, UR10, !P4 ;  /* 0x0000000a1b007c0c */ /* 0x000fe4000e7c1270 */
[----:B------:R-:W-:-:S07]  /*10f00*/  ISETP.LT.AND P4, PT, R11, UR10, !P4 ;  /* 0x0000000a0b007c0c */ /* 0x000fce000e781270 */
[----:B------:R0:W-:Y:S04]  /*10f10*/  @P5 STG.E.U16 desc[UR8][R2.64], R15 ;  /* 0x0000000f02005986 */ /* 0x0001e8000c101508 */
[----:B------:R2:W-:Y:S01]  /*10f20*/  @P2 STG.E.U16 desc[UR8][R12.64], R14 ;  /* 0x0000000e0c002986 */ /* 0x0005e2000c101508 */
[----:B------:R-:W-:Y:S02]  /*10f30*/  ISETP.LT.AND P2, PT, R27, UR10, !P0 ;  /* 0x0000000a1b007c0c */ /* 0x000fe4000c741270 */
[----:B------:R-:W-:Y:S01]  /*10f40*/  ISETP.LT.AND P0, PT, R11, UR10, !P0 ;  /* 0x0000000a0b007c0c */ /* 0x000fe2000c701270 */
[----:B------:R1:W-:Y:S01]  /*10f50*/  @P6 STG.E.U16 desc[UR8][R16.64], R8 ;  /* 0x0000000810006986 */ /* 0x0003e2000c101508 */
[----:B------:R-:W-:Y:S02]  /*10f60*/  ISETP.LT.AND P6, PT, R27, UR10, !P1 ;  /* 0x0000000a1b007c0c */ /* 0x000fe4000cfc1270 */
[----:B0-----:R-:W-:-:S05]  /*10f70*/  PRMT R3, R8, 0x7632, R3 ;  /* 0x0000763208037816 */ /* 0x001fca0000000003 */
[----:B------:R0:W-:Y:S01]  /*10f80*/  @P4 STG.E.U16 desc[UR8][R18.64], R3 ;  /* 0x0000000312004986 */ /* 0x0001e2000c101508 */
[----:B--2---:R-:W-:Y:S01]  /*10f90*/  IMAD.WIDE R12, R29, 0x2, R24 ;  /* 0x000000021d0c7825 */ /* 0x004fe200078e0218 */
[----:B-1----:R-:W-:-:S03]  /*10fa0*/  PRMT R8, R4, 0x7632, R8 ;  /* 0x0000763204087816 */ /* 0x002fc60000000008 */
[----:B------:R-:W-:Y:S01]  /*10fb0*/  IMAD.WIDE R14, R23, 0x2, R20 ;  /* 0x00000002170e7825 */ /* 0x000fe200078e0214 */
[----:B------:R-:W-:-:S03]  /*10fc0*/  ISETP.GE.AND P5, PT, R28, UR11, PT ;  /* 0x0000000b1c007c0c */ /* 0x000fc6000bfa6270 */
[----:B0-----:R-:W-:Y:S01]  /*10fd0*/  IMAD.WIDE R2, R29, 0x2, R20 ;  /* 0x000000021d027825 */ /* 0x001fe200078e0214 */
[----:B------:R-:W-:-:S04]  /*10fe0*/  ISETP.LT.AND P1, PT, R11, UR10, !P1 ;  /* 0x0000000a0b007c0c */ /* 0x000fc8000cf21270 */
[----:B------:R0:W-:Y:S01]  /*10ff0*/  @P2 STG.E.U16 desc[UR8][R2.64], R4 ;  /* 0x0000000402002986 */ /* 0x0001e2000c101508 */
[----:B------:R-:W-:-:S03]  /*11000*/  VIADD R17, R23, UR6 ;  /* 0x0000000617117c36 */ /* 0x000fc60008000000 */
[----:B------:R1:W-:Y:S01]  /*11010*/  @P0 STG.E.U16 desc[UR8][R12.64], R8 ;  /* 0x000000080c000986 */ /* 0x0003e2000c101508 */
[----:B------:R-:W-:Y:S02]  /*11020*/  ISETP.LT.AND P0, PT, R27, UR10, !P3 ;  /* 0x0000000a1b007c0c */ /* 0x000fe4000df01270 */
[----:B------:R-:W-:Y:S01]  /*11030*/  ISETP.LT.AND P3, PT, R11, UR10, !P3 ;  /* 0x0000000a0b007c0c */ /* 0x000fe2000df61270 */
[----:B------:R2:W-:Y:S01]  /*11040*/  @P6 STG.E.U16 desc[UR8][R14.64], R9 ;  /* 0x000000090e006986 */ /* 0x0005e2000c101508 */
[----:B------:R-:W-:Y:S01]  /*11050*/  ISETP.LT.AND P6, PT, R27, UR10, !P5 ;  /* 0x0000000a1b007c0c */ /* 0x000fe2000efc1270 */
[----:B------:R-:W-:Y:S01]  /*11060*/  VIADD R19, R17, UR6 ;  /* 0x0000000611137c36 */ /* 0x000fe20008000000 */
[----:B------:R-:W-:Y:S01]  /*11070*/  ISETP.GE.AND P4, PT, R0, UR11, PT ;  /* 0x0000000b00007c0c */ /* 0x000fe2000bf86270 */
[----:B0-----:R-:W-:Y:S01]  /*11080*/  IMAD.WIDE R2, R23, 0x2, R24 ;  /* 0x0000000217027825 */ /* 0x001fe200078e0218 */
[----:B------:R-:W-:-:S03]  /*11090*/  PRMT R16, R9, 0x7632, R16 ;  /* 0x0000763209107816 */ /* 0x000fc60000000010 */
[----:B------:R-:W-:Y:S01]  /*110a0*/  VIADD R0, R26, 0xf ;  /* 0x0000000f1a007836 */ /* 0x000fe20000000000 */
[----:B------:R-:W-:Y:S01]  /*110b0*/  PRMT R4, R5, 0x7632, R4 ;  /* 0x0000763205047816 */ /* 0x000fe20000000004 */
[C---:B-1----:R-:W-:Y:S01]  /*110c0*/  IMAD.WIDE R12, R17.reuse, 0x2, R20 ;  /* 0x00000002110c7825 */ /* 0x042fe200078e0214 */
[----:B------:R0:W-:Y:S03]  /*110d0*/  @P1 STG.E.U16 desc[UR8][R2.64], R16 ;  /* 0x0000001002001986 */ /* 0x0001e6000c101508 */
[----:B--2---:R-:W-:Y:S01]  /*110e0*/  IMAD.WIDE R8, R17, 0x2, R24 ;  /* 0x0000000211087825 */ /* 0x004fe200078e0218 */
[----:B------:R-:W-:-:S03]  /*110f0*/  ISETP.GE.AND P2, PT, R22, UR11, PT ;  /* 0x0000000b16007c0c */ /* 0x000fc6000bf46270 */
[----:B------:R-:W-:Y:S01]  /*11100*/  IMAD.WIDE R14, R19, 0x2, R20 ;  /* 0x00000002130e7825 */ /* 0x000fe200078e0214 */
[----:B------:R-:W-:Y:S01]  /*11110*/  ISETP.GE.AND P1, PT, R0, UR11, PT ;  /* 0x0000000b00007c0c */ /* 0x000fe2000bf26270 */
[----:B------:R-:W-:Y:S01]  /*11120*/  @P0 STG.E.U16 desc[UR8][R12.64], R5 ;  /* 0x000000050c000986 */ /* 0x000fe2000c101508 */
[----:B------:R-:W-:-:S03]  /*11130*/  ISETP.LT.AND P5, PT, R11, UR10, !P5 ;  /* 0x0000000a0b007c0c */ /* 0x000fc6000efa1270 */
[----:B------:R-:W-:Y:S01]  /*11140*/  @P3 STG.E.U16 desc[UR8][R8.64], R4 ;  /* 0x0000000408003986 */ /* 0x000fe2000c101508 */
[C---:B------:R-:W-:Y:S02]  /*11150*/  ISETP.LT.AND P3, PT, R27.reuse, UR10, !P2 ;  /* 0x0000000a1b007c0c */ /* 0x040fe4000d761270 */
[C---:B------:R-:W-:Y:S01]  /*11160*/  ISETP.LT.AND P0, PT, R27.reuse, UR10, !P1 ;  /* 0x0000000a1b007c0c */ /* 0x040fe2000cf01270 */
[----:B------:R1:W-:Y:S01]  /*11170*/  @P6 STG.E.U16 desc[UR8][R14.64], R10 ;  /* 0x0000000a0e006986 */ /* 0x0003e2000c101508 */
[----:B------:R-:W-:Y:S02]  /*11180*/  ISETP.LT.AND P6, PT, R27, UR10, !P4 ;  /* 0x0000000a1b007c0c */ /* 0x000fe4000e7c1270 */
[C---:B------:R-:W-:Y:S02]  /*11190*/  ISETP.LT.AND P4, PT, R11.reuse, UR10, !P4 ;  /* 0x0000000a0b007c0c */ /* 0x040fe4000e781270 */
[C---:B------:R-:W-:Y:S02]  /*111a0*/  ISETP.LT.AND P2, PT, R11.reuse, UR10, !P2 ;  /* 0x0000000a0b007c0c */ /* 0x040fe4000d741270 */
[----:B------:R-:W-:-:S02]  /*111b0*/  ISETP.LT.AND P1, PT, R11, UR10, !P1 ;  /* 0x0000000a0b007c0c */ /* 0x000fc4000cf21270 */
[----:B------:R-:W2:Y:S01]  /*111c0*/  LDL.LU R11, [R1+0x704] ;  /* 0x00070400010b7983 */ /* 0x000ea20000300800 */
[----:B------:R-:W-:Y:S01]  /*111d0*/  VIADD R17, R19, UR6 ;  /* 0x0000000613117c36 */ /* 0x000fe20008000000 */
[----:B------:R-:W-:-:S03]  /*111e0*/  PRMT R0, R10, 0x7632, R0 ;  /* 0x000076320a007816 */ /* 0x000fc60000000000 */
[----:B------:R-:W-:Y:S02]  /*111f0*/  VIADD R23, R17, UR6 ;  /* 0x0000000611177c36 */ /* 0x000fe40008000000 */
[----:B0-----:R-:W-:Y:S01]  /*11200*/  IMAD.WIDE R2, R19, 0x2, R24 ;  /* 0x0000000213027825 */ /* 0x001fe200078e0218 */
[----:B-1----:R-:W-:-:S03]  /*11210*/  PRMT R10, R6, 0x7632, R10 ;  /* 0x00007632060a7816 */ /* 0x002fc6000000000a */
[----:B------:R-:W-:Y:S02]  /*11220*/  VIADD R19, R23, UR6 ;  /* 0x0000000617137c36 */ /* 0x000fe40008000000 */
[C---:B------:R-:W-:Y:S01]  /*11230*/  IMAD.WIDE R4, R17.reuse, 0x2, R20 ;  /* 0x0000000211047825 */ /* 0x040fe200078e0214 */
[----:B------:R0:W-:Y:S03]  /*11240*/  @P5 STG.E.U16 desc[UR8][R2.64], R0 ;  /* 0x0000000002005986 */ /* 0x0001e6000c101508 */
[----:B------:R-:W-:Y:S01]  /*11250*/  IMAD.WIDE R12, R17, 0x2, R24 ;  /* 0x00000002110c7825 */ /* 0x000fe200078e0218 */
[----:B------:R0:W-:Y:S03]  /*11260*/  @P6 STG.E.U16 desc[UR8][R4.64], R6 ;  /* 0x0000000604006986 */ /* 0x0001e6000c101508 */
[C---:B------:R-:W-:Y:S01]  /*11270*/  IMAD.WIDE R8, R23.reuse, 0x2, R20 ;  /* 0x0000000217087825 */ /* 0x040fe200078e0214 */
[----:B------:R0:W-:Y:S03]  /*11280*/  @P4 STG.E.U16 desc[UR8][R12.64], R10 ;  /* 0x0000000a0c004986 */ /* 0x0001e6000c101508 */
[----:B------:R-:W-:-:S04]  /*11290*/  IMAD.WIDE R14, R23, 0x2, R24 ;  /* 0x00000002170e7825 */ /* 0x000fc800078e0218 */
[----:B------:R-:W-:-:S04]  /*112a0*/  IMAD.WIDE R20, R19, 0x2, R20 ;  /* 0x0000000213147825 */ /* 0x000fc800078e0214 */
[----:B------:R-:W-:Y:S01]  /*112b0*/  IMAD.WIDE R24, R19, 0x2, R24 ;  /* 0x0000000213187825 */ /* 0x000fe200078e0218 */
[----:B--2---:R-:W-:Y:S01]  /*112c0*/  PRMT R16, R11, 0x7632, R16 ;  /* 0x000076320b107816 */ /* 0x004fe20000000010 */
[----:B------:R0:W-:Y:S04]  /*112d0*/  @P3 STG.E.U16 desc[UR8][R8.64], R11 ;  /* 0x0000000b08003986 */ /* 0x0001e8000c101508 */
[----:B------:R0:W-:Y:S04]  /*112e0*/  @P2 STG.E.U16 desc[UR8][R14.64], R16 ;  /* 0x000000100e002986 */ /* 0x0001e8000c101508 */
[----:B------:R0:W-:Y:S01]  /*112f0*/  @P0 STG.E.U16 desc[UR8][R20.64], R7 ;  /* 0x0000000714000986 */ /* 0x0001e2000c101508 */
[----:B------:R-:W-:Y:S05]  /*11300*/  @!P1 EXIT ;  /* 0x000000000000994d */ /* 0x000fea0003800000 */
[----:B0-----:R-:W-:-:S05]  /*11310*/  PRMT R12, R7, 0x7632, R12 ;  /* 0x00007632070c7816 */ /* 0x001fca000000000c */
[----:B------:R-:W-:Y:S01]  /*11320*/  STG.E.U16 desc[UR8][R24.64], R12 ;  /* 0x0000000c18007986 */ /* 0x000fe2000c101508 */
[----:B------:R-:W-:Y:S05]  /*11330*/  EXIT ;  /* 0x000000000000794d */ /* 0x000fea0003800000 */
.L_x_2:
[----:B------:R-:W-:-:S00]  /*11340*/  BRA `(.L_x_2) ;  /* 0xfffffffc00fc7947 */ /* 0x000fc0000383ffff */
[----:B------:R-:W-:-:S00]  /*11350*/  NOP ;  /* 0x0000000000007918 */ /* 0x000fc00000000000 */
        /* <DEDUP_REMOVED lines=10> */
.L_x_3:


//--------------------- .nv.shared.matmul_kernel  --------------------------
	.section	.nv.shared.matmul_kernel,"aw",@nobits
	.sectionflags	@""
	.align	16
	.zero		1024


//--------------------- .nv.shared.reserved.0     --------------------------
	.section	.nv.shared.reserved.0,"aw",@nobits
	.weak		__nv_reservedSMEM_offset_0_alias
	.size		__nv_reservedSMEM_offset_0_alias, 0, 0
	.other		__nv_reservedSMEM_offset_0_alias,@"STO_CUDA_RESERVED_SHARED STV_DEFAULT"
__nv_reservedSMEM_offset_0_alias:
	.zero		0


//--------------------- .nv.constant0.matmul_kernel --------------------------
	.section	.nv.constant0.matmul_kernel,"a",@progbits
	.sectionflags	@""
	.align	4
.nv.constant0.matmul_kernel:
	.zero		608


//--------------------- SYMBOLS --------------------------

	.type		.nv.reservedSmem.offset0,@object
	.size		.nv.reservedSmem.offset0,0x4
